//
// Generated by NVIDIA NVVM Compiler
//
// Compiler Build ID: CL-36424714
// Cuda compilation tools, release 13.0, V13.0.88
// Based on NVVM 20.0.0
//

.version 9.0
.target sm_100
.address_size 64

	// .globl	id_remap_opt
// _ZZ12id_remap_optE3tmp has been demoted
.global .align 1 .b8 _ZN34_INTERNAL_7ce800a4_4_k_cu_58cba32a4cuda3std3__45__cpo5beginE[1];
.global .align 1 .b8 _ZN34_INTERNAL_7ce800a4_4_k_cu_58cba32a4cuda3std3__45__cpo3endE[1];
.global .align 1 .b8 _ZN34_INTERNAL_7ce800a4_4_k_cu_58cba32a4cuda3std3__45__cpo6cbeginE[1];
.global .align 1 .b8 _ZN34_INTERNAL_7ce800a4_4_k_cu_58cba32a4cuda3std3__45__cpo4cendE[1];
.global .align 1 .b8 _ZN34_INTERNAL_7ce800a4_4_k_cu_58cba32a4cuda3std3__45__cpo6rbeginE[1];
.global .align 1 .b8 _ZN34_INTERNAL_7ce800a4_4_k_cu_58cba32a4cuda3std3__45__cpo4rendE[1];
.global .align 1 .b8 _ZN34_INTERNAL_7ce800a4_4_k_cu_58cba32a4cuda3std3__45__cpo7crbeginE[1];
.global .align 1 .b8 _ZN34_INTERNAL_7ce800a4_4_k_cu_58cba32a4cuda3std3__45__cpo5crendE[1];
.global .align 1 .b8 _ZN34_INTERNAL_7ce800a4_4_k_cu_58cba32a4cuda3std3__436_GLOBAL__N__7ce800a4_4_k_cu_58cba32a6ignoreE[1];
.global .align 1 .b8 _ZN34_INTERNAL_7ce800a4_4_k_cu_58cba32a4cuda3std3__419piecewise_constructE[1];
.global .align 1 .b8 _ZN34_INTERNAL_7ce800a4_4_k_cu_58cba32a4cuda3std3__48in_placeE[1];
.global .align 1 .b8 _ZN34_INTERNAL_7ce800a4_4_k_cu_58cba32a4cuda3std3__420unreachable_sentinelE[1];
.global .align 1 .b8 _ZN34_INTERNAL_7ce800a4_4_k_cu_58cba32a4cuda3std6ranges3__45__cpo4swapE[1];
.global .align 1 .b8 _ZN34_INTERNAL_7ce800a4_4_k_cu_58cba32a4cuda3std6ranges3__45__cpo9iter_moveE[1];
.global .align 1 .b8 _ZN34_INTERNAL_7ce800a4_4_k_cu_58cba32a4cuda3std6ranges3__45__cpo5beginE[1];
.global .align 1 .b8 _ZN34_INTERNAL_7ce800a4_4_k_cu_58cba32a4cuda3std6ranges3__45__cpo3endE[1];
.global .align 1 .b8 _ZN34_INTERNAL_7ce800a4_4_k_cu_58cba32a4cuda3std6ranges3__45__cpo6cbeginE[1];
.global .align 1 .b8 _ZN34_INTERNAL_7ce800a4_4_k_cu_58cba32a4cuda3std6ranges3__45__cpo4cendE[1];
.global .align 1 .b8 _ZN34_INTERNAL_7ce800a4_4_k_cu_58cba32a4cuda3std6ranges3__45__cpo7advanceE[1];
.global .align 1 .b8 _ZN34_INTERNAL_7ce800a4_4_k_cu_58cba32a4cuda3std6ranges3__45__cpo9iter_swapE[1];
.global .align 1 .b8 _ZN34_INTERNAL_7ce800a4_4_k_cu_58cba32a4cuda3std6ranges3__45__cpo4nextE[1];
.global .align 1 .b8 _ZN34_INTERNAL_7ce800a4_4_k_cu_58cba32a4cuda3std6ranges3__45__cpo4prevE[1];
.global .align 1 .b8 _ZN34_INTERNAL_7ce800a4_4_k_cu_58cba32a4cuda3std6ranges3__45__cpo4dataE[1];
.global .align 1 .b8 _ZN34_INTERNAL_7ce800a4_4_k_cu_58cba32a4cuda3std6ranges3__45__cpo5cdataE[1];
.global .align 1 .b8 _ZN34_INTERNAL_7ce800a4_4_k_cu_58cba32a4cuda3std6ranges3__45__cpo4sizeE[1];
.global .align 1 .b8 _ZN34_INTERNAL_7ce800a4_4_k_cu_58cba32a4cuda3std6ranges3__45__cpo5ssizeE[1];
.global .align 1 .b8 _ZN34_INTERNAL_7ce800a4_4_k_cu_58cba32a4cuda3std6ranges3__45__cpo8distanceE[1];
.global .align 1 .b8 _ZN34_INTERNAL_7ce800a4_4_k_cu_58cba32a6thrust24THRUST_300001_SM_1000_NS6system6detail10sequential3seqE[1];

.visible .entry id_remap_opt(
	.param .u64 .ptr .align 1 id_remap_opt_param_0,
	.param .u64 .ptr .align 1 id_remap_opt_param_1,
	.param .u64 .ptr .align 1 id_remap_opt_param_2,
	.param .u64 .ptr .align 1 id_remap_opt_param_3,
	.param .u64 .ptr .align 1 id_remap_opt_param_4,
	.param .u64 .ptr .align 1 id_remap_opt_param_5,
	.param .u64 .ptr .align 1 id_remap_opt_param_6,
	.param .u64 .ptr .align 1 id_remap_opt_param_7,
	.param .u64 .ptr .align 1 id_remap_opt_param_8,
	.param .u32 id_remap_opt_param_9,
	.param .u32 id_remap_opt_param_10,
	.param .u32 id_remap_opt_param_11,
	.param .u32 id_remap_opt_param_12,
	.param .u32 id_remap_opt_param_13
)
{
	.reg .pred 	%p<8>;
	.reg .b16 	%rs<11>;
	.reg .b32 	%r<147>;
	.reg .b64 	%rd<39>;
	// demoted variable
	.shared .align 16 .b8 _ZZ12id_remap_optE3tmp[1184];
	ld.param.u64 	%rd3, [id_remap_opt_param_1];
	ld.param.u64 	%rd4, [id_remap_opt_param_2];
	ld.param.u64 	%rd5, [id_remap_opt_param_3];
	ld.param.u64 	%rd7, [id_remap_opt_param_5];
	ld.param.u64 	%rd8, [id_remap_opt_param_6];
	ld.param.u64 	%rd10, [id_remap_opt_param_7];
	ld.param.u64 	%rd9, [id_remap_opt_param_8];
	ld.param.u32 	%r13, [id_remap_opt_param_13];
	cvta.to.global.u64 	%rd1, %rd10;
	mov.u32 	%r14, %ctaid.x;
	mov.u32 	%r15, %ntid.x;
	mov.u32 	%r1, %tid.x;
	mad.lo.s32 	%r2, %r14, %r15, %r1;
	setp.ge.s32 	%p1, %r2, %r13;
	@%p1 bra 	$L__BB0_15;
	cvta.to.global.u64 	%rd11, %rd3;
	cvta.to.global.u64 	%rd12, %rd4;
	cvt.s64.s32 	%rd13, %r2;
	add.s64 	%rd14, %rd11, %rd13;
	ld.global.nc.u8 	%rs3, [%rd14];
	cvt.u16.u8 	%rs1, %rs3;
	cvt.u32.u16 	%r16, %rs1;
	and.b32  	%r17, %r16, 255;
	add.s64 	%rd15, %rd12, %rd13;
	ld.global.nc.u8 	%rs4, [%rd15];
	cvt.u16.u8 	%rs2, %rs4;
	shr.u32 	%r18, %r1, 3;
	add.s32 	%r19, %r18, %r1;
	shl.b32 	%r20, %r19, 2;
	mov.u32 	%r21, _ZZ12id_remap_optE3tmp;
	add.s32 	%r22, %r21, 16;
	add.s32 	%r3, %r22, %r20;
	st.shared.u32 	[%r3], %r17;
	bar.sync 	0;
	setp.gt.u32 	%p2, %r1, 31;
	mad.lo.s32 	%r4, %r1, 36, %r22;
	@%p2 bra 	$L__BB0_3;
	ld.shared.u32 	%r53, [%r4];
	ld.shared.u32 	%r54, [%r4+4];
	ld.shared.u32 	%r55, [%r4+8];
	ld.shared.u32 	%r56, [%r4+12];
	ld.shared.u32 	%r57, [%r4+16];
	ld.shared.u32 	%r58, [%r4+20];
	ld.shared.u32 	%r59, [%r4+24];
	ld.shared.u32 	%r60, [%r4+28];
	add.s32 	%r61, %r54, %r53;
	add.s32 	%r62, %r61, %r55;
	add.s32 	%r63, %r62, %r56;
	add.s32 	%r64, %r63, %r57;
	add.s32 	%r65, %r64, %r58;
	add.s32 	%r66, %r65, %r59;
	add.s32 	%r27, %r66, %r60;
	mov.b32 	%r25, 1;
	mov.b32 	%r50, 0;
	mov.b32 	%r52, -1;
	// begin inline asm
	{  .reg .s32 r0;  .reg .pred p;  shfl.sync.up.b32 r0|p, %r27, %r25, %r50, %r52;  @p add.s32 r0, r0, %r27;  mov.s32 %r23, r0;}
	// end inline asm
	mov.b32 	%r31, 2;
	// begin inline asm
	{  .reg .s32 r0;  .reg .pred p;  shfl.sync.up.b32 r0|p, %r23, %r31, %r50, %r52;  @p add.s32 r0, r0, %r23;  mov.s32 %r29, r0;}
	// end inline asm
	mov.b32 	%r37, 4;
	// begin inline asm
	{  .reg .s32 r0;  .reg .pred p;  shfl.sync.up.b32 r0|p, %r29, %r37, %r50, %r52;  @p add.s32 r0, r0, %r29;  mov.s32 %r35, r0;}
	// end inline asm
	mov.b32 	%r43, 8;
	// begin inline asm
	{  .reg .s32 r0;  .reg .pred p;  shfl.sync.up.b32 r0|p, %r35, %r43, %r50, %r52;  @p add.s32 r0, r0, %r35;  mov.s32 %r41, r0;}
	// end inline asm
	mov.b32 	%r49, 16;
	// begin inline asm
	{  .reg .s32 r0;  .reg .pred p;  shfl.sync.up.b32 r0|p, %r41, %r49, %r50, %r52;  @p add.s32 r0, r0, %r41;  mov.s32 %r47, r0;}
	// end inline asm
	sub.s32 	%r67, %r47, %r27;
	ld.shared.u32 	%r68, [%r4];
	ld.shared.u32 	%r69, [%r4+4];
	ld.shared.u32 	%r70, [%r4+8];
	ld.shared.u32 	%r71, [%r4+12];
	ld.shared.u32 	%r72, [%r4+16];
	ld.shared.u32 	%r73, [%r4+20];
	ld.shared.u32 	%r74, [%r4+24];
	add.s32 	%r75, %r68, %r67;
	add.s32 	%r76, %r69, %r75;
	add.s32 	%r77, %r70, %r76;
	add.s32 	%r78, %r71, %r77;
	add.s32 	%r79, %r72, %r78;
	add.s32 	%r80, %r73, %r79;
	add.s32 	%r81, %r74, %r80;
	st.shared.u32 	[%r4], %r67;
	st.shared.u32 	[%r4+4], %r75;
	st.shared.u32 	[%r4+8], %r76;
	st.shared.u32 	[%r4+12], %r77;
	st.shared.u32 	[%r4+16], %r78;
	st.shared.u32 	[%r4+20], %r79;
	st.shared.u32 	[%r4+24], %r80;
	st.shared.u32 	[%r4+28], %r81;
$L__BB0_3:
	setp.gt.u32 	%p3, %r1, 31;
	bar.sync 	0;
	ld.shared.u32 	%r5, [%r3];
	cvt.u32.u16 	%r82, %rs2;
	and.b32  	%r83, %r82, 255;
	st.shared.u32 	[%r3], %r83;
	bar.sync 	0;
	@%p3 bra 	$L__BB0_5;
	ld.shared.u32 	%r114, [%r4];
	ld.shared.u32 	%r115, [%r4+4];
	ld.shared.u32 	%r116, [%r4+8];
	ld.shared.u32 	%r117, [%r4+12];
	ld.shared.u32 	%r118, [%r4+16];
	ld.shared.u32 	%r119, [%r4+20];
	ld.shared.u32 	%r120, [%r4+24];
	ld.shared.u32 	%r121, [%r4+28];
	add.s32 	%r122, %r115, %r114;
	add.s32 	%r123, %r122, %r116;
	add.s32 	%r124, %r123, %r117;
	add.s32 	%r125, %r124, %r118;
	add.s32 	%r126, %r125, %r119;
	add.s32 	%r127, %r126, %r120;
	add.s32 	%r88, %r127, %r121;
	mov.b32 	%r86, 1;
	mov.b32 	%r111, 0;
	mov.b32 	%r113, -1;
	// begin inline asm
	{  .reg .s32 r0;  .reg .pred p;  shfl.sync.up.b32 r0|p, %r88, %r86, %r111, %r113;  @p add.s32 r0, r0, %r88;  mov.s32 %r84, r0;}
	// end inline asm
	mov.b32 	%r92, 2;
	// begin inline asm
	{  .reg .s32 r0;  .reg .pred p;  shfl.sync.up.b32 r0|p, %r84, %r92, %r111, %r113;  @p add.s32 r0, r0, %r84;  mov.s32 %r90, r0;}
	// end inline asm
	mov.b32 	%r98, 4;
	// begin inline asm
	{  .reg .s32 r0;  .reg .pred p;  shfl.sync.up.b32 r0|p, %r90, %r98, %r111, %r113;  @p add.s32 r0, r0, %r90;  mov.s32 %r96, r0;}
	// end inline asm
	mov.b32 	%r104, 8;
	// begin inline asm
	{  .reg .s32 r0;  .reg .pred p;  shfl.sync.up.b32 r0|p, %r96, %r104, %r111, %r113;  @p add.s32 r0, r0, %r96;  mov.s32 %r102, r0;}
	// end inline asm
	mov.b32 	%r110, 16;
	// begin inline asm
	{  .reg .s32 r0;  .reg .pred p;  shfl.sync.up.b32 r0|p, %r102, %r110, %r111, %r113;  @p add.s32 r0, r0, %r102;  mov.s32 %r108, r0;}
	// end inline asm
	sub.s32 	%r128, %r108, %r88;
	ld.shared.u32 	%r129, [%r4];
	ld.shared.u32 	%r130, [%r4+4];
	ld.shared.u32 	%r131, [%r4+8];
	ld.shared.u32 	%r132, [%r4+12];
	ld.shared.u32 	%r133, [%r4+16];
	ld.shared.u32 	%r134, [%r4+20];
	ld.shared.u32 	%r135, [%r4+24];
	add.s32 	%r136, %r129, %r128;
	add.s32 	%r137, %r130, %r136;
	add.s32 	%r138, %r131, %r137;
	add.s32 	%r139, %r132, %r138;
	add.s32 	%r140, %r133, %r139;
	add.s32 	%r141, %r134, %r140;
	add.s32 	%r142, %r135, %r141;
	st.shared.u32 	[%r4], %r128;
	st.shared.u32 	[%r4+4], %r136;
	st.shared.u32 	[%r4+8], %r137;
	st.shared.u32 	[%r4+12], %r138;
	st.shared.u32 	[%r4+16], %r139;
	st.shared.u32 	[%r4+20], %r140;
	st.shared.u32 	[%r4+24], %r141;
	st.shared.u32 	[%r4+28], %r142;
$L__BB0_5:
	bar.sync 	0;
	ld.shared.u32 	%r6, [%r3];
	and.b16  	%rs5, %rs1, 255;
	setp.eq.s16 	%p4, %rs5, 0;
	@%p4 bra 	$L__BB0_7;
	cvta.to.global.u64 	%rd16, %rd5;
	mul.wide.s32 	%rd17, %r5, 2;
	add.s64 	%rd18, %rd16, %rd17;
	ld.global.nc.u16 	%rs6, [%rd18];
	cvt.u32.u16 	%r145, %rs6;
	bra.uni 	$L__BB0_8;
$L__BB0_7:
	ld.param.u64 	%rd38, [id_remap_opt_param_4];
	sub.s32 	%r143, %r2, %r5;
	cvta.to.global.u64 	%rd19, %rd38;
	mul.wide.s32 	%rd20, %r143, 4;
	add.s64 	%rd21, %rd19, %rd20;
	ld.global.nc.u32 	%r145, [%rd21];
$L__BB0_8:
	and.b16  	%rs7, %rs2, 255;
	setp.eq.s16 	%p5, %rs7, 0;
	@%p5 bra 	$L__BB0_10;
	cvta.to.global.u64 	%rd22, %rd7;
	mul.wide.s32 	%rd23, %r6, 2;
	add.s64 	%rd24, %rd22, %rd23;
	ld.global.nc.u16 	%rs8, [%rd24];
	cvt.u32.u16 	%r146, %rs8;
	bra.uni 	$L__BB0_11;
$L__BB0_10:
	sub.s32 	%r144, %r2, %r6;
	cvta.to.global.u64 	%rd25, %rd8;
	mul.wide.s32 	%rd26, %r144, 4;
	add.s64 	%rd27, %rd25, %rd26;
	ld.global.nc.u32 	%r146, [%rd27];
$L__BB0_11:
	ld.param.u64 	%rd37, [id_remap_opt_param_0];
	cvta.to.global.u64 	%rd29, %rd37;
	add.s64 	%rd30, %rd29, %rd13;
	ld.global.nc.u8 	%rs10, [%rd30];
	cvt.u16.u8 	%rs9, %rs10;
	setp.eq.s16 	%p6, %rs9, 1;
	@%p6 bra 	$L__BB0_14;
	setp.ne.s16 	%p7, %rs9, 0;
	@%p7 bra 	$L__BB0_15;
	mul.wide.s32 	%rd35, %r2, 4;
	add.s64 	%rd36, %rd1, %rd35;
	st.global.u32 	[%rd36], %r145;
	bra.uni 	$L__BB0_15;
$L__BB0_14:
	mul.wide.s32 	%rd31, %r2, 4;
	add.s64 	%rd32, %rd1, %rd31;
	st.global.u32 	[%rd32], %r145;
	cvta.to.global.u64 	%rd33, %rd9;
	add.s64 	%rd34, %rd33, %rd31;
	st.global.u32 	[%rd34], %r146;
$L__BB0_15:
	ret;

}


// ===== COMPILED SASS (sm_100) =====

	.target	sm_100

	.elftype	@"ET_EXEC"


//--------------------- .note.nv.tkinfo           --------------------------
	.section	.note.nv.tkinfo,"",@"SHT_NOTE"
	.sectionflags	@"SHF_NOTE_NV_TKINFO"
	.tkinfo
        /*0018*/ 	.word	0x00000002
        /*0030*/ 	.string	""
        /*0030*/ 	.string	"ptxas"
        /*0030*/ 	.string	"Cuda compilation tools, release 13.0, V13.0.88"
        /*0030*/ 	.string	"Build cuda_13.0.r13.0/compiler.36424714_0"
        /*0030*/ 	.string	"-arch sm_100 -m 64 "



//--------------------- .note.nv.cuinfo           --------------------------
	.section	.note.nv.cuinfo,"",@"SHT_NOTE"
	.sectionflags	@"SHF_NOTE_NV_CUINFO"
        /*0018*/ 	.short	0x0002
        /*001a*/ 	.short	0x0064
        /*001c*/ 	.short	0x0082
	.zero		2


//--------------------- .nv.info                  --------------------------
	.section	.nv.info,"",@"SHT_CUDA_INFO"
	.align	4


	//----- nvinfo : EIATTR_REGCOUNT
	.align		4
        /*0000*/ 	.byte	0x04, 0x2f
        /*0002*/ 	.short	(.L_29 - .L_28)
	.align		4
.L_28:
        /*0004*/ 	.word	index@(id_remap_opt)
        /*0008*/ 	.word	0x0000001b


	//----- nvinfo : EIATTR_FRAME_SIZE
	.align		4
.L_29:
        /*000c*/ 	.byte	0x04, 0x11
        /*000e*/ 	.short	(.L_31 - .L_30)
	.align		4
.L_30:
        /*0010*/ 	.word	index@(id_remap_opt)
        /*0014*/ 	.word	0x00000000


	//----- nvinfo : EIATTR_MIN_STACK_SIZE
	.align		4
.L_31:
        /*0018*/ 	.byte	0x04, 0x12
        /*001a*/ 	.short	(.L_33 - .L_32)
	.align		4
.L_32:
        /*001c*/ 	.word	index@(id_remap_opt)
        /*0020*/ 	.word	0x00000000
.L_33:


//--------------------- .nv.compat                --------------------------
	.section	.nv.compat,"",@"SHT_CUDA_COMPAT_INFO"
	.align	4
        /*0000*/ 	.byte	0x02, 0x09, 0x00, 0x00, 0x02, 0x02, 0x01, 0x00, 0x02, 0x05, 0x05, 0x00, 0x03, 0x07, 0x01, 0x01
        /*0010*/ 	.byte	0x02, 0x03, 0x00, 0x00, 0x02, 0x06, 0x01, 0x00, 0x04, 0x0b, 0x08, 0x00, 0x09, 0x00, 0x00, 0x00
        /*0020*/ 	.byte	0x00, 0x00, 0x00, 0x00


//--------------------- .nv.info.id_remap_opt     --------------------------
	.section	.nv.info.id_remap_opt,"",@"SHT_CUDA_INFO"
	.sectionflags	@""
	.align	4


	//----- nvinfo : EIATTR_CUDA_API_VERSION
	.align		4
        /*0000*/ 	.byte	0x04, 0x37
        /*0002*/ 	.short	(.L_35 - .L_34)
.L_34:
        /*0004*/ 	.word	0x00000082


	//----- nvinfo : EIATTR_KPARAM_INFO
	.align		4
.L_35:
        /*0008*/ 	.byte	0x04, 0x17
        /*000a*/ 	.short	(.L_37 - .L_36)
.L_36:
        /*000c*/ 	.word	0x00000000
        /*0010*/ 	.short	0x000d
        /*0012*/ 	.short	0x0058
        /*0014*/ 	.byte	0x00, 0xf0, 0x11, 0x00


	//----- nvinfo : EIATTR_KPARAM_INFO
	.align		4
.L_37:
        /*0018*/ 	.byte	0x04, 0x17
        /*001a*/ 	.short	(.L_39 - .L_38)
.L_38:
        /*001c*/ 	.word	0x00000000
        /*0020*/ 	.short	0x000c
        /*0022*/ 	.short	0x0054
        /*0024*/ 	.byte	0x00, 0xf0, 0x11, 0x00


	//----- nvinfo : EIATTR_KPARAM_INFO
	.align		4
.L_39:
        /*0028*/ 	.byte	0x04, 0x17
        /*002a*/ 	.short	(.L_41 - .L_40)
.L_40:
        /*002c*/ 	.word	0x00000000
        /*0030*/ 	.short	0x000b
        /*0032*/ 	.short	0x0050
        /*0034*/ 	.byte	0x00, 0xf0, 0x11, 0x00


	//----- nvinfo : EIATTR_KPARAM_INFO
	.align		4
.L_41:
        /*0038*/ 	.byte	0x04, 0x17
        /*003a*/ 	.short	(.L_43 - .L_42)
.L_42:
        /*003c*/ 	.word	0x00000000
        /*0040*/ 	.short	0x000a
        /*0042*/ 	.short	0x004c
        /*0044*/ 	.byte	0x00, 0xf0, 0x11, 0x00


	//----- nvinfo : EIATTR_KPARAM_INFO
	.align		4
.L_43:
        /*0048*/ 	.byte	0x04, 0x17
        /*004a*/ 	.short	(.L_45 - .L_44)
.L_44:
        /*004c*/ 	.word	0x00000000
        /*0050*/ 	.short	0x0009
        /*0052*/ 	.short	0x0048
        /*0054*/ 	.byte	0x00, 0xf0, 0x11, 0x00


	//----- nvinfo : EIATTR_KPARAM_INFO
	.align		4
.L_45:
        /*0058*/ 	.byte	0x04, 0x17
        /*005a*/ 	.short	(.L_47 - .L_46)
.L_46:
        /*005c*/ 	.word	0x00000000
        /*0060*/ 	.short	0x0008
        /*0062*/ 	.short	0x0040
        /*0064*/ 	.byte	0x00, 0xf5, 0x21, 0x00


	//----- nvinfo : EIATTR_KPARAM_INFO
	.align		4
.L_47:
        /*0068*/ 	.byte	0x04, 0x17
        /*006a*/ 	.short	(.L_49 - .L_48)
.L_48:
        /*006c*/ 	.word	0x00000000
        /*0070*/ 	.short	0x0007
        /*0072*/ 	.short	0x0038
        /*0074*/ 	.byte	0x00, 0xf5, 0x21, 0x00


	//----- nvinfo : EIATTR_KPARAM_INFO
	.align		4
.L_49:
        /*0078*/ 	.byte	0x04, 0x17
        /*007a*/ 	.short	(.L_51 - .L_50)
.L_50:
        /*007c*/ 	.word	0x00000000
        /*0080*/ 	.short	0x0006
        /*0082*/ 	.short	0x0030
        /*0084*/ 	.byte	0x00, 0xf5, 0x21, 0x00


	//----- nvinfo : EIATTR_KPARAM_INFO
	.align		4
.L_51:
        /*0088*/ 	.byte	0x04, 0x17
        /*008a*/ 	.short	(.L_53 - .L_52)
.L_52:
        /*008c*/ 	.word	0x00000000
        /*0090*/ 	.short	0x0005
        /*0092*/ 	.short	0x0028
        /*0094*/ 	.byte	0x00, 0xf5, 0x21, 0x00


	//----- nvinfo : EIATTR_KPARAM_INFO
	.align		4
.L_53:
        /*0098*/ 	.byte	0x04, 0x17
        /*009a*/ 	.short	(.L_55 - .L_54)
.L_54:
        /*009c*/ 	.word	0x00000000
        /*00a0*/ 	.short	0x0004
        /*00a2*/ 	.short	0x0020
        /*00a4*/ 	.byte	0x00, 0xf5, 0x21, 0x00


	//----- nvinfo : EIATTR_KPARAM_INFO
	.align		4
.L_55:
        /*00a8*/ 	.byte	0x04, 0x17
        /*00aa*/ 	.short	(.L_57 - .L_56)
.L_56:
        /*00ac*/ 	.word	0x00000000
        /*00b0*/ 	.short	0x0003
        /*00b2*/ 	.short	0x0018
        /*00b4*/ 	.byte	0x00, 0xf5, 0x21, 0x00


	//----- nvinfo : EIATTR_KPARAM_INFO
	.align		4
.L_57:
        /*00b8*/ 	.byte	0x04, 0x17
        /*00ba*/ 	.short	(.L_59 - .L_58)
.L_58:
        /*00bc*/ 	.word	0x00000000
        /*00c0*/ 	.short	0x0002
        /*00c2*/ 	.short	0x0010
        /*00c4*/ 	.byte	0x00, 0xf5, 0x21, 0x00


	//----- nvinfo : EIATTR_KPARAM_INFO
	.align		4
.L_59:
        /*00c8*/ 	.byte	0x04, 0x17
        /*00ca*/ 	.short	(.L_61 - .L_60)
.L_60:
        /*00cc*/ 	.word	0x00000000
        /*00d0*/ 	.short	0x0001
        /*00d2*/ 	.short	0x0008
        /*00d4*/ 	.byte	0x00, 0xf5, 0x21, 0x00


	//----- nvinfo : EIATTR_KPARAM_INFO
	.align		4
.L_61:
        /*00d8*/ 	.byte	0x04, 0x17
        /*00da*/ 	.short	(.L_63 - .L_62)
.L_62:
        /*00dc*/ 	.word	0x00000000
        /*00e0*/ 	.short	0x0000
        /*00e2*/ 	.short	0x0000
        /*00e4*/ 	.byte	0x00, 0xf5, 0x21, 0x00


	//----- nvinfo : EIATTR_SPARSE_MMA_MASK
	.align		4
.L_63:
        /*00e8*/ 	.byte	0x03, 0x50
        /*00ea*/ 	.short	0x0000


	//----- nvinfo : EIATTR_MAXREG_COUNT
	.align		4
        /*00ec*/ 	.byte	0x03, 0x1b
        /*00ee*/ 	.short	0x00ff


	//----- nvinfo : EIATTR_NUM_BARRIERS
	.align		4
        /*00f0*/ 	.byte	0x02, 0x4c
        /*00f2*/ 	.byte	0x01
	.zero		1


	//----- nvinfo : EIATTR_MERCURY_ISA_VERSION
	.align		4
        /*00f4*/ 	.byte	0x03, 0x5f
        /*00f6*/ 	.short	0x0101


	//----- nvinfo : EIATTR_COOP_GROUP_MASK_REGIDS
	.align		4
        /*00f8*/ 	.byte	0x04, 0x29
        /*00fa*/ 	.short	(.L_65 - .L_64)


	//   ....[0]....
.L_64:
        /*00fc*/ 	.word	0xffffffff


	//   ....[1]....
        /*0100*/ 	.word	0xffffffff


	//   ....[2]....
        /*0104*/ 	.word	0xffffffff


	//   ....[3]....
        /*0108*/ 	.word	0xffffffff


	//   ....[4]....
        /*010c*/ 	.word	0xffffffff


	//   ....[5]....
        /*0110*/ 	.word	0xffffffff


	//   ....[6]....
        /*0114*/ 	.word	0xffffffff


	//   ....[7]....
        /*0118*/ 	.word	0xffffffff


	//   ....[8]....
        /*011c*/ 	.word	0xffffffff


	//   ....[9]....
        /*0120*/ 	.word	0xffffffff


	//   ....[10]....
        /*0124*/ 	.word	0x0500000b


	//   ....[11]....
        /*0128*/ 	.word	0x0500000b


	//   ....[12]....
        /*012c*/ 	.word	0x0500000b


	//   ....[13]....
        /*0130*/ 	.word	0x0500000b


	//   ....[14]....
        /*0134*/ 	.word	0x0500000b


	//   ....[15]....
        /*0138*/ 	.word	0x0500000b


	//   ....[16]....
        /*013c*/ 	.word	0x0500000b


	//   ....[17]....
        /*0140*/ 	.word	0x0500000b


	//   ....[18]....
        /*0144*/ 	.word	0x0500000b


	//   ....[19]....
        /*0148*/ 	.word	0x0500000b


	//----- nvinfo : EIATTR_COOP_GROUP_INSTR_OFFSETS
	.align		4
.L_65:
        /*014c*/ 	.byte	0x04, 0x28
        /*014e*/ 	.short	(.L_67 - .L_66)


	//   ....[0]....
.L_66:
        /*0150*/ 	.word	0x000002c0


	//   ....[1]....
        /*0154*/ 	.word	0x000002e0


	//   ....[2]....
        /*0158*/ 	.word	0x00000300


	//   ....[3]....
        /*015c*/ 	.word	0x00000320


	//   ....[4]....
        /*0160*/ 	.word	0x00000340


	//   ....[5]....
        /*0164*/ 	.word	0x000005a0


	//   ....[6]....
        /*0168*/ 	.word	0x000005c0


	//   ....[7]....
        /*016c*/ 	.word	0x000005e0


	//   ....[8]....
        /*0170*/ 	.word	0x00000600


	//   ....[9]....
        /*0174*/ 	.word	0x00000620


	//   ....[10]....
        /*0178*/ 	.word	0x000009f0


	//   ....[11]....
        /*017c*/ 	.word	0x00000a60


	//   ....[12]....
        /*0180*/ 	.word	0x00000ad0


	//   ....[13]....
        /*0184*/ 	.word	0x00000b40


	//   ....[14]....
        /*0188*/ 	.word	0x00000bb0


	//   ....[15]....
        /*018c*/ 	.word	0x00000c30


	//   ....[16]....
        /*0190*/ 	.word	0x00000ca0


	//   ....[17]....
        /*0194*/ 	.word	0x00000d10


	//   ....[18]....
        /*0198*/ 	.word	0x00000d80


	//   ....[19]....
        /*019c*/ 	.word	0x00000df0


	//----- nvinfo : EIATTR_VRC_CTA_INIT_COUNT
	.align		4
.L_67:
        /*01a0*/ 	.byte	0x02, 0x4a
	.zero		1
	.zero		1


	//----- nvinfo : EIATTR_EXIT_INSTR_OFFSETS
	.align		4
        /*01a4*/ 	.byte	0x04, 0x1c
        /*01a6*/ 	.short	(.L_69 - .L_68)


	//   ....[0]....
.L_68:
        /*01a8*/ 	.word	0x00000070


	//   ....[1]....
        /*01ac*/ 	.word	0x000008e0


	//   ....[2]....
        /*01b0*/ 	.word	0x00000920


	//   ....[3]....
        /*01b4*/ 	.word	0x00000990


	//----- nvinfo : EIATTR_CRS_STACK_SIZE
	.align		4
.L_69:
        /*01b8*/ 	.byte	0x04, 0x1e
        /*01ba*/ 	.short	(.L_71 - .L_70)
.L_70:
        /*01bc*/ 	.word	0x00000000


	//----- nvinfo : EIATTR_CBANK_PARAM_SIZE
	.align		4
.L_71:
        /*01c0*/ 	.byte	0x03, 0x19
        /*01c2*/ 	.short	0x005c


	//----- nvinfo : EIATTR_PARAM_CBANK
	.align		4
        /*01c4*/ 	.byte	0x04, 0x0a
        /*01c6*/ 	.short	(.L_73 - .L_72)
	.align		4
.L_72:
        /*01c8*/ 	.word	index@(.nv.constant0.id_remap_opt)
        /*01cc*/ 	.short	0x0380
        /*01ce*/ 	.short	0x005c


	//----- nvinfo : EIATTR_SW_WAR
	.align		4
.L_73:
        /*01d0*/ 	.byte	0x04, 0x36
        /*01d2*/ 	.short	(.L_75 - .L_74)
.L_74:
        /*01d4*/ 	.word	0x00000008
.L_75:


//--------------------- .nv.callgraph             --------------------------
	.section	.nv.callgraph,"",@"SHT_CUDA_CALLGRAPH"
	.align	4
	.sectionentsize	8
	.align		4
        /*0000*/ 	.word	0x00000000
	.align		4
        /*0004*/ 	.word	0xffffffff
	.align		4
        /*0008*/ 	.word	0x00000000
	.align		4
        /*000c*/ 	.word	0xfffffffe
	.align		4
        /*0010*/ 	.word	0x00000000
	.align		4
        /*0014*/ 	.word	0xfffffffd
	.align		4
        /*0018*/ 	.word	0x00000000
	.align		4
        /*001c*/ 	.word	0xfffffffc


//--------------------- .nv.constant4             --------------------------
	.section	.nv.constant4,"a",@progbits
	.align	8
	.align		8
.nv.constant4:
        /*0000*/ 	.dword	_ZN34_INTERNAL_7ce800a4_4_k_cu_58cba32a4cuda3std3__45__cpo5beginE
	.align		8
        /*0008*/ 	.dword	_ZN34_INTERNAL_7ce800a4_4_k_cu_58cba32a4cuda3std3__45__cpo3endE
	.align		8
        /*0010*/ 	.dword	_ZN34_INTERNAL_7ce800a4_4_k_cu_58cba32a4cuda3std3__45__cpo6cbeginE
	.align		8
        /*0018*/ 	.dword	_ZN34_INTERNAL_7ce800a4_4_k_cu_58cba32a4cuda3std3__45__cpo4cendE
	.align		8
        /*0020*/ 	.dword	_ZN34_INTERNAL_7ce800a4_4_k_cu_58cba32a4cuda3std3__45__cpo6rbeginE
	.align		8
        /*0028*/ 	.dword	_ZN34_INTERNAL_7ce800a4_4_k_cu_58cba32a4cuda3std3__45__cpo4rendE
	.align		8
        /*0030*/ 	.dword	_ZN34_INTERNAL_7ce800a4_4_k_cu_58cba32a4cuda3std3__45__cpo7crbeginE
	.align		8
        /*0038*/ 	.dword	_ZN34_INTERNAL_7ce800a4_4_k_cu_58cba32a4cuda3std3__45__cpo5crendE
	.align		8
        /*0040*/ 	.dword	_ZN34_INTERNAL_7ce800a4_4_k_cu_58cba32a4cuda3std3__436_GLOBAL__N__7ce800a4_4_k_cu_58cba32a6ignoreE
	.align		8
        /*0048*/ 	.dword	_ZN34_INTERNAL_7ce800a4_4_k_cu_58cba32a4cuda3std3__419piecewise_constructE
	.align		8
        /*0050*/ 	.dword	_ZN34_INTERNAL_7ce800a4_4_k_cu_58cba32a4cuda3std3__48in_placeE
	.align		8
        /*0058*/ 	.dword	_ZN34_INTERNAL_7ce800a4_4_k_cu_58cba32a4cuda3std3__420unreachable_sentinelE
	.align		8
        /*0060*/ 	.dword	_ZN34_INTERNAL_7ce800a4_4_k_cu_58cba32a4cuda3std6ranges3__45__cpo4swapE
	.align		8
        /*0068*/ 	.dword	_ZN34_INTERNAL_7ce800a4_4_k_cu_58cba32a4cuda3std6ranges3__45__cpo9iter_moveE
	.align		8
        /*0070*/ 	.dword	_ZN34_INTERNAL_7ce800a4_4_k_cu_58cba32a4cuda3std6ranges3__45__cpo5beginE
	.align		8
        /*0078*/ 	.dword	_ZN34_INTERNAL_7ce800a4_4_k_cu_58cba32a4cuda3std6ranges3__45__cpo3endE
	.align		8
        /*0080*/ 	.dword	_ZN34_INTERNAL_7ce800a4_4_k_cu_58cba32a4cuda3std6ranges3__45__cpo6cbeginE
	.align		8
        /*0088*/ 	.dword	_ZN34_INTERNAL_7ce800a4_4_k_cu_58cba32a4cuda3std6ranges3__45__cpo4cendE
	.align		8
        /*0090*/ 	.dword	_ZN34_INTERNAL_7ce800a4_4_k_cu_58cba32a4cuda3std6ranges3__45__cpo7advanceE
	.align		8
        /*0098*/ 	.dword	_ZN34_INTERNAL_7ce800a4_4_k_cu_58cba32a4cuda3std6ranges3__45__cpo9iter_swapE
	.align		8
        /*00a0*/ 	.dword	_ZN34_INTERNAL_7ce800a4_4_k_cu_58cba32a4cuda3std6ranges3__45__cpo4nextE
	.align		8
        /*00a8*/ 	.dword	_ZN34_INTERNAL_7ce800a4_4_k_cu_58cba32a4cuda3std6ranges3__45__cpo4prevE
	.align		8
        /*00b0*/ 	.dword	_ZN34_INTERNAL_7ce800a4_4_k_cu_58cba32a4cuda3std6ranges3__45__cpo4dataE
	.align		8
        /*00b8*/ 	.dword	_ZN34_INTERNAL_7ce800a4_4_k_cu_58cba32a4cuda3std6ranges3__45__cpo5cdataE
	.align		8
        /*00c0*/ 	.dword	_ZN34_INTERNAL_7ce800a4_4_k_cu_58cba32a4cuda3std6ranges3__45__cpo4sizeE
	.align		8
        /*00c8*/ 	.dword	_ZN34_INTERNAL_7ce800a4_4_k_cu_58cba32a4cuda3std6ranges3__45__cpo5ssizeE
	.align		8
        /*00d0*/ 	.dword	_ZN34_INTERNAL_7ce800a4_4_k_cu_58cba32a4cuda3std6ranges3__45__cpo8distanceE
	.align		8
        /*00d8*/ 	.dword	_ZN34_INTERNAL_7ce800a4_4_k_cu_58cba32a6thrust24THRUST_300001_SM_1000_NS6system6detail10sequential3seqE


//--------------------- .text.id_remap_opt        --------------------------
	.section	.text.id_remap_opt,"ax",@progbits
	.align	128
        .global         id_remap_opt
        .type           id_remap_opt,@function
        .size           id_remap_opt,(.L_x_18 - id_remap_opt)
        .other          id_remap_opt,@"STO_CUDA_ENTRY STV_DEFAULT"
id_remap_opt:
.text.id_remap_opt:
[----:B------:R-:W-:Y:S01]  /*0000*/  LDC R1, c[0x0][0x37c] ;  /* 0x0000df00ff017b82 */ /* 0x000fe20000000800 */
[----:B------:R-:W0:Y:S07]  /*0010*/  S2R R9, SR_TID.X ;  /* 0x0000000000097919 */ /* 0x000e2e0000002100 */
[----:B------:R-:W0:Y:S01]  /*0020*/  S2UR UR4, SR_CTAID.X ;  /* 0x00000000000479c3 */ /* 0x000e220000002500 */
[----:B------:R-:W1:Y:S07]  /*0030*/  LDCU UR5, c[0x0][0x3d8] ;  /* 0x00007b00ff0577ac */ /* 0x000e6e0008000800 */
[----:B------:R-:W0:Y:S02]  /*0040*/  LDC R0, c[0x0][0x360] ;  /* 0x0000d800ff007b82 */ /* 0x000e240000000800 */
[----:B0-----:R-:W-:-:S05]  /*0050*/  IMAD R0, R0, UR4, R9 ;  /* 0x0000000400007c24 */ /* 0x001fca000f8e0209 */
[----:B-1----:R-:W-:-:S13]  /*0060*/  ISETP.GE.AND P0, PT, R0, UR5, PT ;  /* 0x0000000500007c0c */ /* 0x002fda000bf06270 */
[----:B------:R-:W-:Y:S05]  /*0070*/  @P0 EXIT ;  /* 0x000000000000094d */ /* 0x000fea0003800000 */
[----:B------:R-:W0:Y:S01]  /*0080*/  LDCU.64 UR6, c[0x0][0x388] ;  /* 0x00007100ff0677ac */ /* 0x000e220008000a00 */
[----:B------:R-:W-:Y:S01]  /*0090*/  SHF.R.S32.HI R18, RZ, 0x1f, R0 ;  /* 0x0000001fff127819 */ /* 0x000fe20000011400 */
[----:B------:R-:W1:Y:S01]  /*00a0*/  LDCU.64 UR4, c[0x0][0x358] ;  /* 0x00006b00ff0477ac */ /* 0x000e620008000a00 */
[----:B0-----:R-:W-:-:S04]  /*00b0*/  IADD3 R2, P0, PT, R0, UR6, RZ ;  /* 0x0000000600027c10 */ /* 0x001fc8000ff1e0ff */
[----:B------:R-:W-:Y:S01]  /*00c0*/  IADD3.X R3, PT, PT, R18, UR7, RZ, P0, !PT ;  /* 0x0000000712037c10 */ /* 0x000fe200087fe4ff */
[----:B------:R-:W0:Y:S01]  /*00d0*/  S2R R8, SR_CgaCtaId ;  /* 0x0000000000087919 */ /* 0x000e220000008800 */
[----:B------:R-:W2:Y:S03]  /*00e0*/  LDCU.64 UR6, c[0x0][0x390] ;  /* 0x00007200ff0677ac */ /* 0x000ea60008000a00 */
[----:B-1----:R-:W3:Y:S01]  /*00f0*/  LDG.E.U8.CONSTANT R2, desc[UR4][R2.64] ;  /* 0x0000000402027981 */ /* 0x002ee2000c1e9100 */
[----:B------:R-:W-:Y:S02]  /*0100*/  MOV R5, 0x400 ;  /* 0x0000040000057802 */ /* 0x000fe40000000f00 */
[----:B------:R-:W-:Y:S02]  /*0110*/  ISETP.GT.U32.AND P1, PT, R9, 0x1f, PT ;  /* 0x0000001f0900780c */ /* 0x000fe40003f24070 */
[----:B--2---:R-:W-:-:S04]  /*0120*/  IADD3 R6, P0, PT, R0, UR6, RZ ;  /* 0x0000000600067c10 */ /* 0x004fc8000ff1e0ff */
[----:B------:R-:W-:-:S05]  /*0130*/  IADD3.X R7, PT, PT, R18, UR7, RZ, P0, !PT ;  /* 0x0000000712077c10 */ /* 0x000fca00087fe4ff */
[----:B------:R1:W5:Y:S01]  /*0140*/  LDG.E.U8.CONSTANT R4, desc[UR4][R6.64] ;  /* 0x0000000406047981 */ /* 0x000362000c1e9100 */
[----:B0-----:R-:W-:Y:S02]  /*0150*/  LEA R8, R8, R5, 0x18 ;  /* 0x0000000508087211 */ /* 0x001fe400078ec0ff */
[----:B------:R-:W-:-:S05]  /*0160*/  LEA.HI R5, R9, R9, RZ, 0x1d ;  /* 0x0000000909057211 */ /* 0x000fca00078fe8ff */
[----:B------:R-:W-:Y:S02]  /*0170*/  IMAD R11, R5, 0x4, R8 ;  /* 0x00000004050b7824 */ /* 0x000fe400078e0208 */
[----:B------:R-:W-:-:S04]  /*0180*/  VIADD R8, R8, 0x10 ;  /* 0x0000001008087836 */ /* 0x000fc80000000000 */
[----:B-1----:R-:W-:Y:S01]  /*0190*/  IMAD R6, R9, 0x24, R8 ;  /* 0x0000002409067824 */ /* 0x002fe200078e0208 */
[----:B------:R-:W-:Y:S01]  /*01a0*/  LEA R5, R5, R8, 0x2 ;  /* 0x0000000805057211 */ /* 0x000fe200078e10ff */
[----:B---3--:R0:W-:Y:S01]  /*01b0*/  STS [R11+0x10], R2 ;  /* 0x000010020b007388 */ /* 0x0081e20000000800 */
[----:B------:R-:W-:Y:S06]  /*01c0*/  BAR.SYNC.DEFER_BLOCKING 0x0 ;  /* 0x0000000000007b1d */ /* 0x000fec0000010000 */
[----:B------:R-:W-:Y:S05]  /*01d0*/  @P1 BRA `(.L_x_0) ;  /* 0x0000000000a01947 */ /* 0x000fea0003800000 */
[----:B------:R-:W-:Y:S01]  /*01e0*/  LDS R15, [R6] ;  /* 0x00000000060f7984 */ /* 0x000fe20000000800 */
[----:B------:R-:W-:-:S03]  /*01f0*/  UMOV UR6, 0xffffffff ;  /* 0xffffffff00067882 */ /* 0x000fc60000000000 */
[----:B------:R-:W-:Y:S04]  /*0200*/  LDS R16, [R6+0x4] ;  /* 0x0000040006107984 */ /* 0x000fe80000000800 */
[----:B------:R-:W1:Y:S04]  /*0210*/  LDS R9, [R6+0x8] ;  /* 0x0000080006097984 */ /* 0x000e680000000800 */
[----:B------:R-:W-:Y:S04]  /*0220*/  LDS R3, [R6+0xc] ;  /* 0x00000c0006037984 */ /* 0x000fe80000000800 */
[----:B------:R-:W2:Y:S04]  /*0230*/  LDS R8, [R6+0x10] ;  /* 0x0000100006087984 */ /* 0x000ea80000000800 */
[----:B------:R-:W-:Y:S04]  /*0240*/  LDS R7, [R6+0x14] ;  /* 0x0000140006077984 */ /* 0x000fe80000000800 */
[----:B------:R-:W3:Y:S04]  /*0250*/  LDS R10, [R6+0x18] ;  /* 0x00001800060a7984 */ /* 0x000ee80000000800 */
[----:B0-----:R-:W0:Y:S01]  /*0260*/  LDS R11, [R6+0x1c] ;  /* 0x00001c00060b7984 */ /* 0x001e220000000800 */
[----:B-1----:R-:W-:-:S04]  /*0270*/  IADD3 R12, PT, PT, R9, R16, R15 ;  /* 0x00000010090c7210 */ /* 0x002fc80007ffe00f */
[----:B--2---:R-:W-:-:S04]  /*0280*/  IADD3 R12, PT, PT, R8, R12, R3 ;  /* 0x0000000c080c7210 */ /* 0x004fc80007ffe003 */
[----:B---3--:R-:W-:-:S05]  /*0290*/  IADD3 R12, PT, PT, R10, R12, R7 ;  /* 0x0000000c0a0c7210 */ /* 0x008fca0007ffe007 */
[----:B0-----:R-:W-:Y:S01]  /*02a0*/  IMAD.IADD R17, R11, 0x1, R12 ;  /* 0x000000010b117824 */ /* 0x001fe200078e020c */
[----:B------:R-:W-:Y:S06]  /*02b0*/  BRA.DIV UR6, `(.L_x_1) ;  /* 0x0000000606b87947 */ /* 0x000fec000b800000 */
[----:B------:R-:W0:Y:S02]  /*02c0*/  SHFL.UP P0, R20, R17, 0x1, RZ ;  /* 0x0420000011147989 */ /* 0x000e2400000000ff */
[----:B0-----:R-:W-:-:S05]  /*02d0*/  @P0 IMAD.IADD R20, R17, 0x1, R20 ;  /* 0x0000000111140824 */ /* 0x001fca00078e0214 */
[----:B------:R-:W0:Y:S02]  /*02e0*/  SHFL.UP P0, R19, R20, 0x2, RZ ;  /* 0x0440000014137989 */ /* 0x000e2400000000ff */
[----:B0-----:R-:W-:-:S05]  /*02f0*/  @P0 IADD3 R19, PT, PT, R20, R19, RZ ;  /* 0x0000001314130210 */ /* 0x001fca0007ffe0ff */
[----:B------:R-:W0:Y:S02]  /*0300*/  SHFL.UP P0, R22, R19, 0x4, RZ ;  /* 0x0480000013167989 */ /* 0x000e2400000000ff */
[----:B0-----:R-:W-:-:S05]  /*0310*/  @P0 IMAD.IADD R22, R19, 0x1, R22 ;  /* 0x0000000113160824 */ /* 0x001fca00078e0216 */
[----:B------:R-:W0:Y:S02]  /*0320*/  SHFL.UP P0, R21, R22, 0x8, RZ ;  /* 0x0500000016157989 */ /* 0x000e2400000000ff */
[----:B0-----:R-:W-:-:S05]  /*0330*/  @P0 IMAD.IADD R21, R22, 0x1, R21 ;  /* 0x0000000116150824 */ /* 0x001fca00078e0215 */
[----:B------:R0:W1:Y:S02]  /*0340*/  SHFL.UP P0, R14, R21, 0x10, RZ ;  /* 0x06000000150e7989 */ /* 0x00006400000000ff */
.L_x_10:
[----:B-1----:R-:W-:-:S05]  /*0350*/  @P0 IADD3 R14, PT, PT, R21, R14, RZ ;  /* 0x0000000e150e0210 */ /* 0x002fca0007ffe0ff */
[----:B------:R-:W-:-:S04]  /*0360*/  IMAD.IADD R14, R14, 0x1, -R17 ;  /* 0x000000010e0e7824 */ /* 0x000fc800078e0a11 */
[----:B------:R-:W-:Y:S01]  /*0370*/  IMAD.IADD R15, R15, 0x1, R14 ;  /* 0x000000010f0f7824 */ /* 0x000fe200078e020e */
[----:B------:R1:W-:Y:S04]  /*0380*/  STS [R6], R14 ;  /* 0x0000000e06007388 */ /* 0x0003e80000000800 */
[----:B------:R-:W-:Y:S01]  /*0390*/  IADD3 R16, PT, PT, R16, R15, RZ ;  /* 0x0000000f10107210 */ /* 0x000fe20007ffe0ff */
[----:B------:R1:W-:Y:S04]  /*03a0*/  STS [R6+0x4], R15 ;  /* 0x0000040f06007388 */ /* 0x0003e80000000800 */
[----:B------:R-:W-:Y:S01]  /*03b0*/  IMAD.IADD R9, R9, 0x1, R16 ;  /* 0x0000000109097824 */ /* 0x000fe200078e0210 */
[----:B------:R1:W-:Y:S03]  /*03c0*/  STS [R6+0x8], R16 ;  /* 0x0000081006007388 */ /* 0x0003e60000000800 */
[----:B------:R-:W-:Y:S01]  /*03d0*/  IMAD.IADD R3, R3, 0x1, R9 ;  /* 0x0000000103037824 */ /* 0x000fe200078e0209 */
[----:B------:R1:W-:Y:S04]  /*03e0*/  STS [R6+0xc], R9 ;  /* 0x00000c0906007388 */ /* 0x0003e80000000800 */
[----:B------:R-:W-:Y:S01]  /*03f0*/  IADD3 R8, PT, PT, R8, R3, RZ ;  /* 0x0000000308087210 */ /* 0x000fe20007ffe0ff */
[----:B------:R1:W-:Y:S04]  /*0400*/  STS [R6+0x10], R3 ;  /* 0x0000100306007388 */ /* 0x0003e80000000800 */
[----:B------:R-:W-:Y:S01]  /*0410*/  IMAD.IADD R7, R7, 0x1, R8 ;  /* 0x0000000107077824 */ /* 0x000fe200078e0208 */
[----:B------:R1:W-:Y:S03]  /*0420*/  STS [R6+0x14], R8 ;  /* 0x0000140806007388 */ /* 0x0003e60000000800 */
[----:B------:R-:W-:Y:S01]  /*0430*/  IMAD.IADD R11, R10, 0x1, R7 ;  /* 0x000000010a0b7824 */ /* 0x000fe200078e0207 */
[----:B------:R1:W-:Y:S04]  /*0440*/  STS [R6+0x18], R7 ;  /* 0x0000180706007388 */ /* 0x0003e80000000800 */
[----:B------:R1:W-:Y:S02]  /*0450*/  STS [R6+0x1c], R11 ;  /* 0x00001c0b06007388 */ /* 0x0003e40000000800 */
.L_x_0:
[----:B------:R-:W-:Y:S05]  /*0460*/  WARPSYNC.ALL ;  /* 0x0000000000007948 */ /* 0x000fea0003800000 */
[----:B------:R-:W-:Y:S06]  /*0470*/  BAR.SYNC.DEFER_BLOCKING 0x0 ;  /* 0x0000000000007b1d */ /* 0x000fec0000010000 */
[----:B-1----:R1:W2:Y:S04]  /*0480*/  LDS R3, [R5] ;  /* 0x0000000005037984 */ /* 0x0022a80000000800 */
[----:B-----5:R1:W-:Y:S01]  /*0490*/  STS [R5], R4 ;  /* 0x0000000405007388 */ /* 0x0203e20000000800 */
[----:B------:R-:W-:Y:S06]  /*04a0*/  BAR.SYNC.DEFER_BLOCKING 0x0 ;  /* 0x0000000000007b1d */ /* 0x000fec0000010000 */
[----:B------:R-:W-:Y:S05]  /*04b0*/  @P1 BRA `(.L_x_2) ;  /* 0x0000000000a01947 */ /* 0x000fea0003800000 */
[----:B------:R-:W-:Y:S01]  /*04c0*/  LDS R17, [R6] ;  /* 0x0000000006117984 */ /* 0x000fe20000000800 */
[----:B------:R-:W-:-:S03]  /*04d0*/  UMOV UR6, 0xffffffff ;  /* 0xffffffff00067882 */ /* 0x000fc60000000000 */
[----:B------:R-:W-:Y:S04]  /*04e0*/  LDS R16, [R6+0x4] ;  /* 0x0000040006107984 */ /* 0x000fe80000000800 */
[----:B------:R-:W3:Y:S04]  /*04f0*/  LDS R15, [R6+0x8] ;  /* 0x00000800060f7984 */ /* 0x000ee80000000800 */
[----:B------:R-:W-:Y:S04]  /*0500*/  LDS R7, [R6+0xc] ;  /* 0x00000c0006077984 */ /* 0x000fe80000000800 */
[----:B------:R-:W4:Y:S04]  /*0510*/  LDS R10, [R6+0x10] ;  /* 0x00001000060a7984 */ /* 0x000f280000000800 */
[----:B------:R-:W-:Y:S04]  /*0520*/  LDS R8, [R6+0x14] ;  /* 0x0000140006087984 */ /* 0x000fe80000000800 */
[----:B------:R-:W5:Y:S04]  /*0530*/  LDS R9, [R6+0x18] ;  /* 0x0000180006097984 */ /* 0x000f680000000800 */
[----:B0-----:R-:W0:Y:S01]  /*0540*/  LDS R11, [R6+0x1c] ;  /* 0x00001c00060b7984 */ /* 0x001e220000000800 */
[----:B---3--:R-:W-:-:S04]  /*0550*/  IADD3 R12, PT, PT, R15, R16, R17 ;  /* 0x000000100f0c7210 */ /* 0x008fc80007ffe011 */
[----:B----4-:R-:W-:-:S04]  /*0560*/  IADD3 R12, PT, PT, R10, R12, R7 ;  /* 0x0000000c0a0c7210 */ /* 0x010fc80007ffe007 */
[----:B-----5:R-:W-:-:S04]  /*0570*/  IADD3 R12, PT, PT, R9, R12, R8 ;  /* 0x0000000c090c7210 */ /* 0x020fc80007ffe008 */
[----:B0-----:R-:W-:Y:S01]  /*0580*/  IADD3 R19, PT, PT, R11, R12, RZ ;  /* 0x0000000c0b137210 */ /* 0x001fe20007ffe0ff */
[----:B------:R-:W-:Y:S06]  /*0590*/  BRA.DIV UR6, `(.L_x_3) ;  /* 0x0000000606907947 */ /* 0x000fec000b800000 */
[----:B------:R-:W0:Y:S02]  /*05a0*/  SHFL.UP P0, R20, R19, 0x1, RZ ;  /* 0x0420000013147989 */ /* 0x000e2400000000ff */
[----:B0-----:R-:W-:-:S05]  /*05b0*/  @P0 IMAD.IADD R20, R19, 0x1, R20 ;  /* 0x0000000113140824 */ /* 0x001fca00078e0214 */
[----:B------:R-:W0:Y:S02]  /*05c0*/  SHFL.UP P0, R21, R20, 0x2, RZ ;  /* 0x0440000014157989 */ /* 0x000e2400000000ff */
[----:B0-----:R-:W-:-:S05]  /*05d0*/  @P0 IMAD.IADD R21, R20, 0x1, R21 ;  /* 0x0000000114150824 */ /* 0x001fca00078e0215 */
[----:B------:R-:W0:Y:S02]  /*05e0*/  SHFL.UP P0, R22, R21, 0x4, RZ ;  /* 0x0480000015167989 */ /* 0x000e2400000000ff */
[----:B0-----:R-:W-:-:S05]  /*05f0*/  @P0 IADD3 R22, PT, PT, R21, R22, RZ ;  /* 0x0000001615160210 */ /* 0x001fca0007ffe0ff */
[----:B------:R-:W0:Y:S02]  /*0600*/  SHFL.UP P0, R23, R22, 0x8, RZ ;  /* 0x0500000016177989 */ /* 0x000e2400000000ff */
[----:B0-----:R-:W-:-:S05]  /*0610*/  @P0 IMAD.IADD R23, R22, 0x1, R23 ;  /* 0x0000000116170824 */ /* 0x001fca00078e0217 */
[----:B------:R0:W3:Y:S02]  /*0620*/  SHFL.UP P0, R14, R23, 0x10, RZ ;  /* 0x06000000170e7989 */ /* 0x0000e400000000ff */
.L_x_16:
[----:B---3--:R-:W-:-:S05]  /*0630*/  @P0 IMAD.IADD R14, R23, 0x1, R14 ;  /* 0x00000001170e0824 */ /* 0x008fca00078e020e */
[----:B------:R-:W-:-:S05]  /*0640*/  IADD3 R14, PT, PT, -R19, R14, RZ ;  /* 0x0000000e130e7210 */ /* 0x000fca0007ffe1ff */
[----:B------:R-:W-:Y:S01]  /*0650*/  IMAD.IADD R17, R17, 0x1, R14 ;  /* 0x0000000111117824 */ /* 0x000fe200078e020e */
[----:B------:R3:W-:Y:S03]  /*0660*/  STS [R6], R14 ;  /* 0x0000000e06007388 */ /* 0x0007e60000000800 */
        /* <DEDUP_REMOVED lines=11> */
[----:B------:R3:W-:Y:S04]  /*0720*/  STS [R6+0x18], R8 ;  /* 0x0000180806007388 */ /* 0x0007e80000000800 */
[----:B------:R3:W-:Y:S02]  /*0730*/  STS [R6+0x1c], R9 ;  /* 0x00001c0906007388 */ /* 0x0007e40000000800 */
.L_x_2:
[----:B------:R-:W-:Y:S05]  /*0740*/  WARPSYNC.ALL ;  /* 0x0000000000007948 */ /* 0x000fea0003800000 */
[----:B------:R-:W-:Y:S01]  /*0750*/  BAR.SYNC.DEFER_BLOCKING 0x0 ;  /* 0x0000000000007b1d */ /* 0x000fe20000010000 */
[----:B------:R-:W-:Y:S02]  /*0760*/  ISETP.NE.AND P1, PT, R4, RZ, PT ;  /* 0x000000ff0400720c */ /* 0x000fe40003f25270 */
[----:B------:R-:W-:-:S03]  /*0770*/  ISETP.NE.AND P0, PT, R2, RZ, PT ;  /* 0x000000ff0200720c */ /* 0x000fc60003f05270 */
[----:B------:R-:W4:Y:S08]  /*0780*/  LDCU.64 UR6, c[0x0][0x380] ;  /* 0x00007000ff0677ac */ /* 0x000f300008000a00 */
[----:B---3--:R-:W3:Y:S08]  /*0790*/  @P1 LDC.64 R8, c[0x0][0x3a8] ;  /* 0x0000ea00ff081b82 */ /* 0x008ef00000000a00 */
[----:B------:R-:W2:Y:S01]  /*07a0*/  @P0 LDC.64 R6, c[0x0][0x398] ;  /* 0x0000e600ff060b82 */ /* 0x000ea20000000a00 */
[----:B------:R1:W3:Y:S01]  /*07b0*/  LDS R15, [R5] ;  /* 0x00000000050f7984 */ /* 0x0002e20000000800 */
[----:B----4-:R-:W-:-:S06]  /*07c0*/  IADD3 R10, P2, PT, R0, UR6, RZ ;  /* 0x00000006000a7c10 */ /* 0x010fcc000ff5e0ff */
[----:B------:R-:W4:Y:S08]  /*07d0*/  @!P1 LDC.64 R12, c[0x0][0x3b0] ;  /* 0x0000ec00ff0c9b82 */ /* 0x000f300000000a00 */
[----:B-1----:R-:W1:Y:S01]  /*07e0*/  @!P0 LDC.64 R4, c[0x0][0x3a0] ;  /* 0x0000e800ff048b82 */ /* 0x002e620000000a00 */
[----:B--2---:R-:W-:-:S04]  /*07f0*/  @P0 IMAD.WIDE R6, R3, 0x2, R6 ;  /* 0x0000000203060825 */ /* 0x004fc800078e0206 */
[----:B---3--:R-:W-:Y:S01]  /*0800*/  @P1 IMAD.WIDE R8, R15, 0x2, R8 ;  /* 0x000000020f081825 */ /* 0x008fe200078e0208 */
[----:B0-----:R-:W-:Y:S01]  /*0810*/  IADD3.X R11, PT, PT, R18, UR7, RZ, P2, !PT ;  /* 0x00000007120b7c10 */ /* 0x001fe200097fe4ff */
[----:B------:R4:W5:Y:S04]  /*0820*/  @P0 LDG.E.U16.CONSTANT R2, desc[UR4][R6.64] ;  /* 0x0000000406020981 */ /* 0x000968000c1e9500 */
[----:B------:R0:W5:Y:S04]  /*0830*/  @P1 LDG.E.U16.CONSTANT R9, desc[UR4][R8.64] ;  /* 0x0000000408091981 */ /* 0x000168000c1e9500 */
[----:B------:R-:W2:Y:S01]  /*0840*/  LDG.E.U8.CONSTANT R10, desc[UR4][R10.64] ;  /* 0x000000040a0a7981 */ /* 0x000ea2000c1e9100 */
[C---:B------:R-:W-:Y:S01]  /*0850*/  @!P1 IADD3 R15, PT, PT, R0.reuse, -R15, RZ ;  /* 0x8000000f000f9210 */ /* 0x040fe20007ffe0ff */
[----:B------:R-:W-:-:S04]  /*0860*/  @!P0 IMAD.IADD R3, R0, 0x1, -R3 ;  /* 0x0000000100038824 */ /* 0x000fc800078e0a03 */
[----:B----4-:R-:W-:-:S04]  /*0870*/  @!P1 IMAD.WIDE R6, R15, 0x4, R12 ;  /* 0x000000040f069825 */ /* 0x010fc800078e020c */
[----:B-1----:R-:W-:-:S05]  /*0880*/  @!P0 IMAD.WIDE R4, R3, 0x4, R4 ;  /* 0x0000000403048825 */ /* 0x002fca00078e0204 */
[----:B------:R0:W5:Y:S04]  /*0890*/  @!P0 LDG.E.CONSTANT R2, desc[UR4][R4.64] ;  /* 0x0000000404028981 */ /* 0x000168000c1e9900 */
[----:B------:R0:W5:Y:S01]  /*08a0*/  @!P1 LDG.E.CONSTANT R9, desc[UR4][R6.64] ;  /* 0x0000000406099981 */ /* 0x000162000c1e9900 */
[----:B--2---:R-:W-:-:S13]  /*08b0*/  ISETP.NE.AND P0, PT, R10, 0x1, PT ;  /* 0x000000010a00780c */ /* 0x004fda0003f05270 */
[----:B0-----:R-:W-:Y:S05]  /*08c0*/  @!P0 BRA `(.L_x_4) ;  /* 0x0000000000188947 */ /* 0x001fea0003800000 */
[----:B------:R-:W-:-:S13]  /*08d0*/  ISETP.NE.AND P0, PT, R10, RZ, PT ;  /* 0x000000ff0a00720c */ /* 0x000fda0003f05270 */
[----:B------:R-:W-:Y:S05]  /*08e0*/  @P0 EXIT ;  /* 0x000000000000094d */ /* 0x000fea0003800000 */
[----:B------:R-:W0:Y:S02]  /*08f0*/  LDC.64 R4, c[0x0][0x3b8] ;  /* 0x0000ee00ff047b82 */ /* 0x000e240000000a00 */
[----:B0-----:R-:W-:-:S05]  /*0900*/  IMAD.WIDE R4, R0, 0x4, R4 ;  /* 0x0000000400047825 */ /* 0x001fca00078e0204 */
[----:B-----5:R-:W-:Y:S01]  /*0910*/  STG.E desc[UR4][R4.64], R2 ;  /* 0x0000000204007986 */ /* 0x020fe2000c101904 */
[----:B------:R-:W-:Y:S05]  /*0920*/  EXIT ;  /* 0x000000000000794d */ /* 0x000fea0003800000 */
.L_x_4:
[----:B------:R-:W0:Y:S08]  /*0930*/  LDC.64 R6, c[0x0][0x3b8] ;  /* 0x0000ee00ff067b82 */ /* 0x000e300000000a00 */
[----:B------:R-:W1:Y:S01]  /*0940*/  LDC.64 R4, c[0x0][0x3c0] ;  /* 0x0000f000ff047b82 */ /* 0x000e620000000a00 */
[----:B0-----:R-:W-:-:S05]  /*0950*/  IMAD.WIDE R6, R0, 0x4, R6 ;  /* 0x0000000400067825 */ /* 0x001fca00078e0206 */
[----:B-----5:R-:W-:Y:S01]  /*0960*/  STG.E desc[UR4][R6.64], R2 ;  /* 0x0000000206007986 */ /* 0x020fe2000c101904 */
[----:B-1----:R-:W-:-:S05]  /*0970*/  IMAD.WIDE R4, R0, 0x4, R4 ;  /* 0x0000000400047825 */ /* 0x002fca00078e0204 */
[----:B------:R-:W-:Y:S01]  /*0980*/  STG.E desc[UR4][R4.64], R9 ;  /* 0x0000000904007986 */ /* 0x000fe2000c101904 */
[----:B------:R-:W-:Y:S05]  /*0990*/  EXIT ;  /* 0x000000000000794d */ /* 0x000fea0003800000 */
.L_x_1:
[----:B------:R-:W-:Y:S02]  /*09a0*/  HFMA2 R13, -RZ, RZ, 0, 5.9604644775390625e-08 ;  /* 0x00000001ff0d7431 */ /* 0x000fe400000001ff */
[----:B------:R-:W-:Y:S01]  /*09b0*/  IMAD.MOV.U32 R24, RZ, RZ, R17 ;  /* 0x000000ffff187224 */ /* 0x000fe200078e0011 */
[----:B------:R-:W-:Y:S01]  /*09c0*/  MOV R11, 0xffffffff ;  /* 0xffffffff000b7802 */ /* 0x000fe20000000f00 */
[----:B------:R-:W-:-:S07]  /*09d0*/  IMAD.MOV.U32 R12, RZ, RZ, RZ ;  /* 0x000000ffff0c7224 */ /* 0x000fce00078e00ff */
[----:B-----5:R-:W-:Y:S05]  /*09e0*/  WARPSYNC.COLLECTIVE R11, `(.L_x_5) ;  /* 0x000000000b087348 */ /* 0x020fea0003c00000 */
[----:B------:R0:W1:Y:S02]  /*09f0*/  SHFL.UP P0, R14, R24, R13, R12 ;  /* 0x0400000d180e7389 */ /* 0x000064000000000c */
[----:B01---5:R-:W-:Y:S05]  /*0a00*/  ENDCOLLECTIVE ;  /* 0x000000000000791b */ /* 0x023fea0003800000 */
.L_x_5:
[----:B------:R-:W-:Y:S02]  /*0a10*/  HFMA2 R13, -RZ, RZ, 0, 1.1920928955078125e-07 ;  /* 0x00000002ff0d7431 */ /* 0x000fe400000001ff */
[----:B------:R-:W-:-:S05]  /*0a20*/  IMAD.MOV.U32 R20, RZ, RZ, R14 ;  /* 0x000000ffff147224 */ /* 0x000fca00078e000e */
[----:B------:R-:W-:-:S05]  /*0a30*/  @P0 IADD3 R20, PT, PT, R17, R20, RZ ;  /* 0x0000001411140210 */ /* 0x000fca0007ffe0ff */
[----:B------:R-:W-:-:S07]  /*0a40*/  IMAD.MOV.U32 R24, RZ, RZ, R20 ;  /* 0x000000ffff187224 */ /* 0x000fce00078e0014 */
[----:B------:R-:W-:Y:S05]  /*0a50*/  WARPSYNC.COLLECTIVE R11, `(.L_x_6) ;  /* 0x000000000b087348 */ /* 0x000fea0003c00000 */
[----:B------:R0:W1:Y:S02]  /*0a60*/  SHFL.UP P0, R14, R24, R13, R12 ;  /* 0x0400000d180e7389 */ /* 0x000064000000000c */
[----:B01----:R-:W-:Y:S05]  /*0a70*/  ENDCOLLECTIVE ;  /* 0x000000000000791b */ /* 0x003fea0003800000 */
.L_x_6:
[----:B------:R-:W-:Y:S01]  /*0a80*/  MOV R13, 0x4 ;  /* 0x00000004000d7802 */ /* 0x000fe20000000f00 */
[----:B------:R-:W-:-:S05]  /*0a90*/  IMAD.MOV.U32 R19, RZ, RZ, R14 ;  /* 0x000000ffff137224 */ /* 0x000fca00078e000e */
[----:B------:R-:W-:-:S05]  /*0aa0*/  @P0 IADD3 R19, PT, PT, R20, R19, RZ ;  /* 0x0000001314130210 */ /* 0x000fca0007ffe0ff */
[----:B------:R-:W-:-:S07]  /*0ab0*/  IMAD.MOV.U32 R24, RZ, RZ, R19 ;  /* 0x000000ffff187224 */ /* 0x000fce00078e0013 */
[----:B------:R-:W-:Y:S05]  /*0ac0*/  WARPSYNC.COLLECTIVE R11, `(.L_x_7) ;  /* 0x000000000b087348 */ /* 0x000fea0003c00000 */
[----:B------:R0:W1:Y:S02]  /*0ad0*/  SHFL.UP P0, R14, R24, R13, R12 ;  /* 0x0400000d180e7389 */ /* 0x000064000000000c */
[----:B01----:R-:W-:Y:S05]  /*0ae0*/  ENDCOLLECTIVE ;  /* 0x000000000000791b */ /* 0x003fea0003800000 */
.L_x_7:
[----:B------:R-:W-:Y:S02]  /*0af0*/  HFMA2 R13, -RZ, RZ, 0, 4.76837158203125e-07 ;  /* 0x00000008ff0d7431 */ /* 0x000fe400000001ff */
[----:B------:R-:W-:-:S05]  /*0b00*/  IMAD.MOV.U32 R22, RZ, RZ, R14 ;  /* 0x000000ffff167224 */ /* 0x000fca00078e000e */
[----:B------:R-:W-:-:S05]  /*0b10*/  @P0 IADD3 R22, PT, PT, R19, R22, RZ ;  /* 0x0000001613160210 */ /* 0x000fca0007ffe0ff */
[----:B------:R-:W-:-:S07]  /*0b20*/  IMAD.MOV.U32 R24, RZ, RZ, R22 ;  /* 0x000000ffff187224 */ /* 0x000fce00078e0016 */
[----:B------:R-:W-:Y:S05]  /*0b30*/  WARPSYNC.COLLECTIVE R11, `(.L_x_8) ;  /* 0x000000000b087348 */ /* 0x000fea0003c00000 */
[----:B------:R0:W1:Y:S02]  /*0b40*/  SHFL.UP P0, R14, R24, R13, R12 ;  /* 0x0400000d180e7389 */ /* 0x000064000000000c */
[----:B01----:R-:W-:Y:S05]  /*0b50*/  ENDCOLLECTIVE ;  /* 0x000000000000791b */ /* 0x003fea0003800000 */
.L_x_8:
[----:B------:R-:W-:Y:S01]  /*0b60*/  MOV R13, 0x10 ;  /* 0x00000010000d7802 */ /* 0x000fe20000000f00 */
[----:B------:R-:W-:-:S05]  /*0b70*/  IMAD.MOV.U32 R21, RZ, RZ, R14 ;  /* 0x000000ffff157224 */ /* 0x000fca00078e000e */
[----:B------:R-:W-:-:S05]  /*0b80*/  @P0 IADD3 R21, PT, PT, R22, R21, RZ ;  /* 0x0000001516150210 */ /* 0x000fca0007ffe0ff */
[----:B------:R-:W-:-:S07]  /*0b90*/  IMAD.MOV.U32 R24, RZ, RZ, R21 ;  /* 0x000000ffff187224 */ /* 0x000fce00078e0015 */
[----:B------:R-:W-:Y:S05]  /*0ba0*/  WARPSYNC.COLLECTIVE R11, `(.L_x_9) ;  /* 0x000000000b087348 */ /* 0x000fea0003c00000 */
[----:B------:R0:W1:Y:S02]  /*0bb0*/  SHFL.UP P0, R14, R24, R13, R12 ;  /* 0x0400000d180e7389 */ /* 0x000064000000000c */
[----:B01----:R-:W-:Y:S05]  /*0bc0*/  ENDCOLLECTIVE ;  /* 0x000000000000791b */ /* 0x003fea0003800000 */
.L_x_9:
[----:B------:R-:W-:Y:S05]  /*0bd0*/  BRA `(.L_x_10) ;  /* 0xfffffff400dc7947 */ /* 0x000fea000383ffff */
.L_x_3:
[----:B------:R-:W-:Y:S02]  /*0be0*/  HFMA2 R13, -RZ, RZ, 0, 5.9604644775390625e-08 ;  /* 0x00000001ff0d7431 */ /* 0x000fe400000001ff */
[----:B------:R-:W-:Y:S01]  /*0bf0*/  IMAD.MOV.U32 R24, RZ, RZ, R19 ;  /* 0x000000ffff187224 */ /* 0x000fe200078e0013 */
[----:B------:R-:W-:Y:S01]  /*0c00*/  MOV R11, 0xffffffff ;  /* 0xffffffff000b7802 */ /* 0x000fe20000000f00 */
[----:B------:R-:W-:-:S07]  /*0c10*/  IMAD.MOV.U32 R12, RZ, RZ, RZ ;  /* 0x000000ffff0c7224 */ /* 0x000fce00078e00ff */
[----:B-12---:R-:W-:Y:S05]  /*0c20*/  WARPSYNC.COLLECTIVE R11, `(.L_x_11) ;  /* 0x000000000b087348 */ /* 0x006fea0003c00000 */
[----:B------:R0:W3:Y:S02]  /*0c30*/  SHFL.UP P0, R14, R24, R13, R12 ;  /* 0x0400000d180e7389 */ /* 0x0000e4000000000c */
[----:B0123--:R-:W-:Y:S05]  /*0c40*/  ENDCOLLECTIVE ;  /* 0x000000000000791b */ /* 0x00ffea0003800000 */
.L_x_11:
[----:B------:R-:W-:Y:S02]  /*0c50*/  HFMA2 R13, -RZ, RZ, 0, 1.1920928955078125e-07 ;  /* 0x00000002ff0d7431 */ /* 0x000fe400000001ff */
[----:B------:R-:W-:-:S05]  /*0c60*/  IMAD.MOV.U32 R20, RZ, RZ, R14 ;  /* 0x000000ffff147224 */ /* 0x000fca00078e000e */
[----:B------:R-:W-:-:S05]  /*0c70*/  @P0 IADD3 R20, PT, PT, R19, R20, RZ ;  /* 0x0000001413140210 */ /* 0x000fca0007ffe0ff */
[----:B------:R-:W-:-:S07]  /*0c80*/  IMAD.MOV.U32 R24, RZ, RZ, R20 ;  /* 0x000000ffff187224 */ /* 0x000fce00078e0014 */
[----:B------:R-:W-:Y:S05]  /*0c90*/  WARPSYNC.COLLECTIVE R11, `(.L_x_12) ;  /* 0x000000000b087348 */ /* 0x000fea0003c00000 */
[----:B------:R0:W1:Y:S02]  /*0ca0*/  SHFL.UP P0, R14, R24, R13, R12 ;  /* 0x0400000d180e7389 */ /* 0x000064000000000c */
[----:B01----:R-:W-:Y:S05]  /*0cb0*/  ENDCOLLECTIVE ;  /* 0x000000000000791b */ /* 0x003fea0003800000 */
.L_x_12:
[----:B------:R-:W-:Y:S01]  /*0cc0*/  MOV R13, 0x4 ;  /* 0x00000004000d7802 */ /* 0x000fe20000000f00 */
[----:B------:R-:W-:-:S05]  /*0cd0*/  IMAD.MOV.U32 R21, RZ, RZ, R14 ;  /* 0x000000ffff157224 */ /* 0x000fca00078e000e */
[----:B------:R-:W-:-:S05]  /*0ce0*/  @P0 IADD3 R21, PT, PT, R20, R21, RZ ;  /* 0x0000001514150210 */ /* 0x000fca0007ffe0ff */
[----:B------:R-:W-:-:S07]  /*0cf0*/  IMAD.MOV.U32 R24, RZ, RZ, R21 ;  /* 0x000000ffff187224 */ /* 0x000fce00078e0015 */
[----:B------:R-:W-:Y:S05]  /*0d00*/  WARPSYNC.COLLECTIVE R11, `(.L_x_13) ;  /* 0x000000000b087348 */ /* 0x000fea0003c00000 */
[----:B------:R0:W1:Y:S02]  /*0d10*/  SHFL.UP P0, R14, R24, R13, R12 ;  /* 0x0400000d180e7389 */ /* 0x000064000000000c */
[----:B01----:R-:W-:Y:S05]  /*0d20*/  ENDCOLLECTIVE ;  /* 0x000000000000791b */ /* 0x003fea0003800000 */
.L_x_13:
[----:B------:R-:W-:Y:S02]  /*0d30*/  HFMA2 R13, -RZ, RZ, 0, 4.76837158203125e-07 ;  /* 0x00000008ff0d7431 */ /* 0x000fe400000001ff */
[----:B------:R-:W-:-:S05]  /*0d40*/  IMAD.MOV.U32 R22, RZ, RZ, R14 ;  /* 0x000000ffff167224 */ /* 0x000fca00078e000e */
[----:B------:R-:W-:-:S05]  /*0d50*/  @P0 IADD3 R22, PT, PT, R21, R22, RZ ;  /* 0x0000001615160210 */ /* 0x000fca0007ffe0ff */
[----:B------:R-:W-:-:S07]  /*0d60*/  IMAD.MOV.U32 R24, RZ, RZ, R22 ;  /* 0x000000ffff187224 */ /* 0x000fce00078e0016 */
[----:B------:R-:W-:Y:S05]  /*0d70*/  WARPSYNC.COLLECTIVE R11, `(.L_x_14) ;  /* 0x000000000b087348 */ /* 0x000fea0003c00000 */
[----:B------:R0:W1:Y:S02]  /*0d80*/  SHFL.UP P0, R14, R24, R13, R12 ;  /* 0x0400000d180e7389 */ /* 0x000064000000000c */
[----:B01----:R-:W-:Y:S05]  /*0d90*/  ENDCOLLECTIVE ;  /* 0x000000000000791b */ /* 0x003fea0003800000 */
.L_x_14:
[----:B------:R-:W-:Y:S01]  /*0da0*/  MOV R13, 0x10 ;  /* 0x00000010000d7802 */ /* 0x000fe20000000f00 */
[----:B------:R-:W-:-:S05]  /*0db0*/  IMAD.MOV.U32 R23, RZ, RZ, R14 ;  /* 0x000000ffff177224 */ /* 0x000fca00078e000e */
[----:B------:R-:W-:-:S05]  /*0dc0*/  @P0 IADD3 R23, PT, PT, R22, R23, RZ ;  /* 0x0000001716170210 */ /* 0x000fca0007ffe0ff */
[----:B------:R-:W-:-:S07]  /*0dd0*/  IMAD.MOV.U32 R24, RZ, RZ, R23 ;  /* 0x000000ffff187224 */ /* 0x000fce00078e0017 */
[----:B------:R-:W-:Y:S05]  /*0de0*/  WARPSYNC.COLLECTIVE R11, `(.L_x_15) ;  /* 0x000000000b087348 */ /* 0x000fea0003c00000 */
[----:B------:R0:W1:Y:S02]  /*0df0*/  SHFL.UP P0, R14, R24, R13, R12 ;  /* 0x0400000d180e7389 */ /* 0x000064000000000c */
[----:B01----:R-:W-:Y:S05]  /*0e00*/  ENDCOLLECTIVE ;  /* 0x000000000000791b */ /* 0x003fea0003800000 */
.L_x_15:
[----:B------:R-:W-:Y:S05]  /*0e10*/  BRA `(.L_x_16) ;  /* 0xfffffff800047947 */ /* 0x000fea000383ffff */
.L_x_17:
[----:B------:R-:W-:-:S00]  /*0e20*/  BRA `(.L_x_17) ;  /* 0xfffffffc00fc7947 */ /* 0x000fc0000383ffff */
[----:B------:R-:W-:-:S00]  /*0e30*/  NOP ;  /* 0x0000000000007918 */ /* 0x000fc00000000000 */
        /* <DEDUP_REMOVED lines=12> */
.L_x_18:


//--------------------- .nv.shared.id_remap_opt   --------------------------
	.section	.nv.shared.id_remap_opt,"aw",@nobits
	.sectionflags	@""
	.align	16
.nv.shared.id_remap_opt:
	.zero		2208


//--------------------- .nv.shared.reserved.0     --------------------------
	.section	.nv.shared.reserved.0,"aw",@nobits
	.weak		__nv_reservedSMEM_offset_0_alias
	.size		__nv_reservedSMEM_offset_0_alias, 0, 64
	.other		__nv_reservedSMEM_offset_0_alias,@"STO_CUDA_RESERVED_SHARED STV_DEFAULT"
__nv_reservedSMEM_offset_0_alias:
	.zero		0
	.zero		64


//--------------------- .nv.global                --------------------------
	.section	.nv.global,"aw",@nobits
.nv.global:
	.type		_ZN34_INTERNAL_7ce800a4_4_k_cu_58cba32a4cuda3std3__48in_placeE,@object
	.size		_ZN34_INTERNAL_7ce800a4_4_k_cu_58cba32a4cuda3std3__48in_placeE,(_ZN34_INTERNAL_7ce800a4_4_k_cu_58cba32a4cuda3std6ranges3__45__cpo8distanceE - _ZN34_INTERNAL_7ce800a4_4_k_cu_58cba32a4cuda3std3__48in_placeE)
_ZN34_INTERNAL_7ce800a4_4_k_cu_58cba32a4cuda3std3__48in_placeE:
	.zero		1
	.type		_ZN34_INTERNAL_7ce800a4_4_k_cu_58cba32a4cuda3std6ranges3__45__cpo8distanceE,@object
	.size		_ZN34_INTERNAL_7ce800a4_4_k_cu_58cba32a4cuda3std6ranges3__45__cpo8distanceE,(_ZN34_INTERNAL_7ce800a4_4_k_cu_58cba32a4cuda3std3__45__cpo6cbeginE - _ZN34_INTERNAL_7ce800a4_4_k_cu_58cba32a4cuda3std6ranges3__45__cpo8distanceE)
_ZN34_INTERNAL_7ce800a4_4_k_cu_58cba32a4cuda3std6ranges3__45__cpo8distanceE:
	.zero		1
	.type		_ZN34_INTERNAL_7ce800a4_4_k_cu_58cba32a4cuda3std3__45__cpo6cbeginE,@object
	.size		_ZN34_INTERNAL_7ce800a4_4_k_cu_58cba32a4cuda3std3__45__cpo6cbeginE,(_ZN34_INTERNAL_7ce800a4_4_k_cu_58cba32a4cuda3std6ranges3__45__cpo7advanceE - _ZN34_INTERNAL_7ce800a4_4_k_cu_58cba32a4cuda3std3__45__cpo6cbeginE)
_ZN34_INTERNAL_7ce800a4_4_k_cu_58cba32a4cuda3std3__45__cpo6cbeginE:
	.zero		1
	.type		_ZN34_INTERNAL_7ce800a4_4_k_cu_58cba32a4cuda3std6ranges3__45__cpo7advanceE,@object
	.size		_ZN34_INTERNAL_7ce800a4_4_k_cu_58cba32a4cuda3std6ranges3__45__cpo7advanceE,(_ZN34_INTERNAL_7ce800a4_4_k_cu_58cba32a4cuda3std3__45__cpo7crbeginE - _ZN34_INTERNAL_7ce800a4_4_k_cu_58cba32a4cuda3std6ranges3__45__cpo7advanceE)
_ZN34_INTERNAL_7ce800a4_4_k_cu_58cba32a4cuda3std6ranges3__45__cpo7advanceE:
	.zero		1
	.type		_ZN34_INTERNAL_7ce800a4_4_k_cu_58cba32a4cuda3std3__45__cpo7crbeginE,@object
	.size		_ZN34_INTERNAL_7ce800a4_4_k_cu_58cba32a4cuda3std3__45__cpo7crbeginE,(_ZN34_INTERNAL_7ce800a4_4_k_cu_58cba32a4cuda3std6ranges3__45__cpo4dataE - _ZN34_INTERNAL_7ce800a4_4_k_cu_58cba32a4cuda3std3__45__cpo7crbeginE)
_ZN34_INTERNAL_7ce800a4_4_k_cu_58cba32a4cuda3std3__45__cpo7crbeginE:
	.zero		1
	.type		_ZN34_INTERNAL_7ce800a4_4_k_cu_58cba32a4cuda3std6ranges3__45__cpo4dataE,@object
	.size		_ZN34_INTERNAL_7ce800a4_4_k_cu_58cba32a4cuda3std6ranges3__45__cpo4dataE,(_ZN34_INTERNAL_7ce800a4_4_k_cu_58cba32a4cuda3std6ranges3__45__cpo5beginE - _ZN34_INTERNAL_7ce800a4_4_k_cu_58cba32a4cuda3std6ranges3__45__cpo4dataE)
_ZN34_INTERNAL_7ce800a4_4_k_cu_58cba32a4cuda3std6ranges3__45__cpo4dataE:
	.zero		1
	.type		_ZN34_INTERNAL_7ce800a4_4_k_cu_58cba32a4cuda3std6ranges3__45__cpo5beginE,@object
	.size		_ZN34_INTERNAL_7ce800a4_4_k_cu_58cba32a4cuda3std6ranges3__45__cpo5beginE,(_ZN34_INTERNAL_7ce800a4_4_k_cu_58cba32a4cuda3std3__436_GLOBAL__N__7ce800a4_4_k_cu_58cba32a6ignoreE - _ZN34_INTERNAL_7ce800a4_4_k_cu_58cba32a4cuda3std6ranges3__45__cpo5beginE)
_ZN34_INTERNAL_7ce800a4_4_k_cu_58cba32a4cuda3std6ranges3__45__cpo5beginE:
	.zero		1
	.type		_ZN34_INTERNAL_7ce800a4_4_k_cu_58cba32a4cuda3std3__436_GLOBAL__N__7ce800a4_4_k_cu_58cba32a6ignoreE,@object
	.size		_ZN34_INTERNAL_7ce800a4_4_k_cu_58cba32a4cuda3std3__436_GLOBAL__N__7ce800a4_4_k_cu_58cba32a6ignoreE,(_ZN34_INTERNAL_7ce800a4_4_k_cu_58cba32a4cuda3std6ranges3__45__cpo4sizeE - _ZN34_INTERNAL_7ce800a4_4_k_cu_58cba32a4cuda3std3__436_GLOBAL__N__7ce800a4_4_k_cu_58cba32a6ignoreE)
_ZN34_INTERNAL_7ce800a4_4_k_cu_58cba32a4cuda3std3__436_GLOBAL__N__7ce800a4_4_k_cu_58cba32a6ignoreE:
	.zero		1
	.type		_ZN34_INTERNAL_7ce800a4_4_k_cu_58cba32a4cuda3std6ranges3__45__cpo4sizeE,@object
	.size		_ZN34_INTERNAL_7ce800a4_4_k_cu_58cba32a4cuda3std6ranges3__45__cpo4sizeE,(_ZN34_INTERNAL_7ce800a4_4_k_cu_58cba32a4cuda3std3__45__cpo5beginE - _ZN34_INTERNAL_7ce800a4_4_k_cu_58cba32a4cuda3std6ranges3__45__cpo4sizeE)
_ZN34_INTERNAL_7ce800a4_4_k_cu_58cba32a4cuda3std6ranges3__45__cpo4sizeE:
	.zero		1
	.type		_ZN34_INTERNAL_7ce800a4_4_k_cu_58cba32a4cuda3std3__45__cpo5beginE,@object
	.size		_ZN34_INTERNAL_7ce800a4_4_k_cu_58cba32a4cuda3std3__45__cpo5beginE,(_ZN34_INTERNAL_7ce800a4_4_k_cu_58cba32a4cuda3std6ranges3__45__cpo6cbeginE - _ZN34_INTERNAL_7ce800a4_4_k_cu_58cba32a4cuda3std3__45__cpo5beginE)
_ZN34_INTERNAL_7ce800a4_4_k_cu_58cba32a4cuda3std3__45__cpo5beginE:
	.zero		1
	.type		_ZN34_INTERNAL_7ce800a4_4_k_cu_58cba32a4cuda3std6ranges3__45__cpo6cbeginE,@object
	.size		_ZN34_INTERNAL_7ce800a4_4_k_cu_58cba32a4cuda3std6ranges3__45__cpo6cbeginE,(_ZN34_INTERNAL_7ce800a4_4_k_cu_58cba32a4cuda3std3__45__cpo6rbeginE - _ZN34_INTERNAL_7ce800a4_4_k_cu_58cba32a4cuda3std6ranges3__45__cpo6cbeginE)
_ZN34_INTERNAL_7ce800a4_4_k_cu_58cba32a4cuda3std6ranges3__45__cpo6cbeginE:
	.zero		1
	.type		_ZN34_INTERNAL_7ce800a4_4_k_cu_58cba32a4cuda3std3__45__cpo6rbeginE,@object
	.size		_ZN34_INTERNAL_7ce800a4_4_k_cu_58cba32a4cuda3std3__45__cpo6rbeginE,(_ZN34_INTERNAL_7ce800a4_4_k_cu_58cba32a4cuda3std6ranges3__45__cpo4nextE - _ZN34_INTERNAL_7ce800a4_4_k_cu_58cba32a4cuda3std3__45__cpo6rbeginE)
_ZN34_INTERNAL_7ce800a4_4_k_cu_58cba32a4cuda3std3__45__cpo6rbeginE:
	.zero		1
	.type		_ZN34_INTERNAL_7ce800a4_4_k_cu_58cba32a4cuda3std6ranges3__45__cpo4nextE,@object
	.size		_ZN34_INTERNAL_7ce800a4_4_k_cu_58cba32a4cuda3std6ranges3__45__cpo4nextE,(_ZN34_INTERNAL_7ce800a4_4_k_cu_58cba32a4cuda3std6ranges3__45__cpo4swapE - _ZN34_INTERNAL_7ce800a4_4_k_cu_58cba32a4cuda3std6ranges3__45__cpo4nextE)
_ZN34_INTERNAL_7ce800a4_4_k_cu_58cba32a4cuda3std6ranges3__45__cpo4nextE:
	.zero		1
	.type		_ZN34_INTERNAL_7ce800a4_4_k_cu_58cba32a4cuda3std6ranges3__45__cpo4swapE,@object
	.size		_ZN34_INTERNAL_7ce800a4_4_k_cu_58cba32a4cuda3std6ranges3__45__cpo4swapE,(_ZN34_INTERNAL_7ce800a4_4_k_cu_58cba32a4cuda3std3__420unreachable_sentinelE - _ZN34_INTERNAL_7ce800a4_4_k_cu_58cba32a4cuda3std6ranges3__45__cpo4swapE)
_ZN34_INTERNAL_7ce800a4_4_k_cu_58cba32a4cuda3std6ranges3__45__cpo4swapE:
	.zero		1
	.type		_ZN34_INTERNAL_7ce800a4_4_k_cu_58cba32a4cuda3std3__420unreachable_sentinelE,@object
	.size		_ZN34_INTERNAL_7ce800a4_4_k_cu_58cba32a4cuda3std3__420unreachable_sentinelE,(_ZN34_INTERNAL_7ce800a4_4_k_cu_58cba32a6thrust24THRUST_300001_SM_1000_NS6system6detail10sequential3seqE - _ZN34_INTERNAL_7ce800a4_4_k_cu_58cba32a4cuda3std3__420unreachable_sentinelE)
_ZN34_INTERNAL_7ce800a4_4_k_cu_58cba32a4cuda3std3__420unreachable_sentinelE:
	.zero		1
	.type		_ZN34_INTERNAL_7ce800a4_4_k_cu_58cba32a6thrust24THRUST_300001_SM_1000_NS6system6detail10sequential3seqE,@object
	.size		_ZN34_INTERNAL_7ce800a4_4_k_cu_58cba32a6thrust24THRUST_300001_SM_1000_NS6system6detail10sequential3seqE,(_ZN34_INTERNAL_7ce800a4_4_k_cu_58cba32a4cuda3std3__45__cpo4cendE - _ZN34_INTERNAL_7ce800a4_4_k_cu_58cba32a6thrust24THRUST_300001_SM_1000_NS6system6detail10sequential3seqE)
_ZN34_INTERNAL_7ce800a4_4_k_cu_58cba32a6thrust24THRUST_300001_SM_1000_NS6system6detail10sequential3seqE:
	.zero		1
	.type		_ZN34_INTERNAL_7ce800a4_4_k_cu_58cba32a4cuda3std3__45__cpo4cendE,@object
	.size		_ZN34_INTERNAL_7ce800a4_4_k_cu_58cba32a4cuda3std3__45__cpo4cendE,(_ZN34_INTERNAL_7ce800a4_4_k_cu_58cba32a4cuda3std6ranges3__45__cpo9iter_swapE - _ZN34_INTERNAL_7ce800a4_4_k_cu_58cba32a4cuda3std3__45__cpo4cendE)
_ZN34_INTERNAL_7ce800a4_4_k_cu_58cba32a4cuda3std3__45__cpo4cendE:
	.zero		1
	.type		_ZN34_INTERNAL_7ce800a4_4_k_cu_58cba32a4cuda3std6ranges3__45__cpo9iter_swapE,@object
	.size		_ZN34_INTERNAL_7ce800a4_4_k_cu_58cba32a4cuda3std6ranges3__45__cpo9iter_swapE,(_ZN34_INTERNAL_7ce800a4_4_k_cu_58cba32a4cuda3std3__45__cpo5crendE - _ZN34_INTERNAL_7ce800a4_4_k_cu_58cba32a4cuda3std6ranges3__45__cpo9iter_swapE)
_ZN34_INTERNAL_7ce800a4_4_k_cu_58cba32a4cuda3std6ranges3__45__cpo9iter_swapE:
	.zero		1
	.type		_ZN34_INTERNAL_7ce800a4_4_k_cu_58cba32a4cuda3std3__45__cpo5crendE,@object
	.size		_ZN34_INTERNAL_7ce800a4_4_k_cu_58cba32a4cuda3std3__45__cpo5crendE,(_ZN34_INTERNAL_7ce800a4_4_k_cu_58cba32a4cuda3std6ranges3__45__cpo5cdataE - _ZN34_INTERNAL_7ce800a4_4_k_cu_58cba32a4cuda3std3__45__cpo5crendE)
_ZN34_INTERNAL_7ce800a4_4_k_cu_58cba32a4cuda3std3__45__cpo5crendE:
	.zero		1
	.type		_ZN34_INTERNAL_7ce800a4_4_k_cu_58cba32a4cuda3std6ranges3__45__cpo5cdataE,@object
	.size		_ZN34_INTERNAL_7ce800a4_4_k_cu_58cba32a4cuda3std6ranges3__45__cpo5cdataE,(_ZN34_INTERNAL_7ce800a4_4_k_cu_58cba32a4cuda3std6ranges3__45__cpo3endE - _ZN34_INTERNAL_7ce800a4_4_k_cu_58cba32a4cuda3std6ranges3__45__cpo5cdataE)
_ZN34_INTERNAL_7ce800a4_4_k_cu_58cba32a4cuda3std6ranges3__45__cpo5cdataE:
	.zero		1
	.type		_ZN34_INTERNAL_7ce800a4_4_k_cu_58cba32a4cuda3std6ranges3__45__cpo3endE,@object
	.size		_ZN34_INTERNAL_7ce800a4_4_k_cu_58cba32a4cuda3std6ranges3__45__cpo3endE,(_ZN34_INTERNAL_7ce800a4_4_k_cu_58cba32a4cuda3std3__419piecewise_constructE - _ZN34_INTERNAL_7ce800a4_4_k_cu_58cba32a4cuda3std6ranges3__45__cpo3endE)
_ZN34_INTERNAL_7ce800a4_4_k_cu_58cba32a4cuda3std6ranges3__45__cpo3endE:
	.zero		1
	.type		_ZN34_INTERNAL_7ce800a4_4_k_cu_58cba32a4cuda3std3__419piecewise_constructE,@object
	.size		_ZN34_INTERNAL_7ce800a4_4_k_cu_58cba32a4cuda3std3__419piecewise_constructE,(_ZN34_INTERNAL_7ce800a4_4_k_cu_58cba32a4cuda3std6ranges3__45__cpo5ssizeE - _ZN34_INTERNAL_7ce800a4_4_k_cu_58cba32a4cuda3std3__419piecewise_constructE)
_ZN34_INTERNAL_7ce800a4_4_k_cu_58cba32a4cuda3std3__419piecewise_constructE:
	.zero		1
	.type		_ZN34_INTERNAL_7ce800a4_4_k_cu_58cba32a4cuda3std6ranges3__45__cpo5ssizeE,@object
	.size		_ZN34_INTERNAL_7ce800a4_4_k_cu_58cba32a4cuda3std6ranges3__45__cpo5ssizeE,(_ZN34_INTERNAL_7ce800a4_4_k_cu_58cba32a4cuda3std3__45__cpo3endE - _ZN34_INTERNAL_7ce800a4_4_k_cu_58cba32a4cuda3std6ranges3__45__cpo5ssizeE)
_ZN34_INTERNAL_7ce800a4_4_k_cu_58cba32a4cuda3std6ranges3__45__cpo5ssizeE:
	.zero		1
	.type		_ZN34_INTERNAL_7ce800a4_4_k_cu_58cba32a4cuda3std3__45__cpo3endE,@object
	.size		_ZN34_INTERNAL_7ce800a4_4_k_cu_58cba32a4cuda3std3__45__cpo3endE,(_ZN34_INTERNAL_7ce800a4_4_k_cu_58cba32a4cuda3std6ranges3__45__cpo4cendE - _ZN34_INTERNAL_7ce800a4_4_k_cu_58cba32a4cuda3std3__45__cpo3endE)
_ZN34_INTERNAL_7ce800a4_4_k_cu_58cba32a4cuda3std3__45__cpo3endE:
	.zero		1
	.type		_ZN34_INTERNAL_7ce800a4_4_k_cu_58cba32a4cuda3std6ranges3__45__cpo4cendE,@object
	.size		_ZN34_INTERNAL_7ce800a4_4_k_cu_58cba32a4cuda3std6ranges3__45__cpo4cendE,(_ZN34_INTERNAL_7ce800a4_4_k_cu_58cba32a4cuda3std3__45__cpo4rendE - _ZN34_INTERNAL_7ce800a4_4_k_cu_58cba32a4cuda3std6ranges3__45__cpo4cendE)
_ZN34_INTERNAL_7ce800a4_4_k_cu_58cba32a4cuda3std6ranges3__45__cpo4cendE:
	.zero		1
	.type		_ZN34_INTERNAL_7ce800a4_4_k_cu_58cba32a4cuda3std3__45__cpo4rendE,@object
	.size		_ZN34_INTERNAL_7ce800a4_4_k_cu_58cba32a4cuda3std3__45__cpo4rendE,(_ZN34_INTERNAL_7ce800a4_4_k_cu_58cba32a4cuda3std6ranges3__45__cpo4prevE - _ZN34_INTERNAL_7ce800a4_4_k_cu_58cba32a4cuda3std3__45__cpo4rendE)
_ZN34_INTERNAL_7ce800a4_4_k_cu_58cba32a4cuda3std3__45__cpo4rendE:
	.zero		1
	.type		_ZN34_INTERNAL_7ce800a4_4_k_cu_58cba32a4cuda3std6ranges3__45__cpo4prevE,@object
	.size		_ZN34_INTERNAL_7ce800a4_4_k_cu_58cba32a4cuda3std6ranges3__45__cpo4prevE,(_ZN34_INTERNAL_7ce800a4_4_k_cu_58cba32a4cuda3std6ranges3__45__cpo9iter_moveE - _ZN34_INTERNAL_7ce800a4_4_k_cu_58cba32a4cuda3std6ranges3__45__cpo4prevE)
_ZN34_INTERNAL_7ce800a4_4_k_cu_58cba32a4cuda3std6ranges3__45__cpo4prevE:
	.zero		1
	.type		_ZN34_INTERNAL_7ce800a4_4_k_cu_58cba32a4cuda3std6ranges3__45__cpo9iter_moveE,@object
	.size		_ZN34_INTERNAL_7ce800a4_4_k_cu_58cba32a4cuda3std6ranges3__45__cpo9iter_moveE,(.L_13 - _ZN34_INTERNAL_7ce800a4_4_k_cu_58cba32a4cuda3std6ranges3__45__cpo9iter_moveE)
_ZN34_INTERNAL_7ce800a4_4_k_cu_58cba32a4cuda3std6ranges3__45__cpo9iter_moveE:
	.zero		1
.L_13:


//--------------------- .nv.constant0.id_remap_opt --------------------------
	.section	.nv.constant0.id_remap_opt,"a",@progbits
	.sectionflags	@""
	.align	4
.nv.constant0.id_remap_opt:
	.zero		988


//--------------------- SYMBOLS --------------------------

	.type		.nv.reservedSmem.offset0,@object
	.size		.nv.reservedSmem.offset0,0x4
	.type		.nv.reservedSmem.cap,@object
	.size		.nv.reservedSmem.cap,0x4
